	.target	sm_90a

	.elftype	@"ET_EXEC"


//--------------------- .note.nv.tkinfo           --------------------------
	.section	.note.nv.tkinfo,"",@"SHT_NOTE"
	.sectionflags	@"SHF_NOTE_NV_TKINFO"
	.tkinfo
        /*0018*/ 	.word	0x00000002
        /*0030*/ 	.string	""
        /*0030*/ 	.string	"ptxas"
        /*0030*/ 	.string	"Cuda compilation tools, release 13.0, V13.0.88"
        /*0030*/ 	.string	"Build cuda_13.0.r13.0/compiler.36424714_0"
        /*0030*/ 	.string	"-v  -suppress-debug-info  -lineinfo  -arch sm_90a "



//--------------------- .note.nv.cuinfo           --------------------------
	.section	.note.nv.cuinfo,"",@"SHT_NOTE"
	.sectionflags	@"SHF_NOTE_NV_CUINFO"
        /*0018*/ 	.short	0x0002
        /*001a*/ 	.short	0x005a
        /*001c*/ 	.short	0x0082
	.zero		2


//--------------------- .nv.info                  --------------------------
	.section	.nv.info,"",@"SHT_CUDA_INFO"
	.align	4


	//----- nvinfo : EIATTR_REGCOUNT
	.align		4
        /*0000*/ 	.byte	0x04, 0x2f
        /*0002*/ 	.short	(.L_1 - .L_0)
	.align		4
.L_0:
        /*0004*/ 	.word	index@(gluon_wgmma)
        /*0008*/ 	.word	0x0000002a


	//----- nvinfo : EIATTR_FRAME_SIZE
	.align		4
.L_1:
        /*000c*/ 	.byte	0x04, 0x11
        /*000e*/ 	.short	(.L_3 - .L_2)
	.align		4
.L_2:
        /*0010*/ 	.word	index@(gluon_wgmma)
        /*0014*/ 	.word	0x00000000


	//----- nvinfo : EIATTR_MIN_STACK_SIZE
	.align		4
.L_3:
        /*0018*/ 	.byte	0x04, 0x12
        /*001a*/ 	.short	(.L_5 - .L_4)
	.align		4
.L_4:
        /*001c*/ 	.word	index@(gluon_wgmma)
        /*0020*/ 	.word	0x00000000
.L_5:


//--------------------- .nv.compat                --------------------------
	.section	.nv.compat,"",@"SHT_CUDA_COMPAT_INFO"
	.align	4
        /*0000*/ 	.byte	0x02, 0x09, 0x01, 0x00, 0x02, 0x02, 0x04, 0x00, 0x02, 0x05, 0x05, 0x00, 0x03, 0x07, 0x01, 0x01
        /*0010*/ 	.byte	0x02, 0x03, 0x03, 0x00, 0x02, 0x06, 0x01, 0x00, 0x04, 0x0b, 0x08, 0x00, 0x00, 0x00, 0x00, 0x00
        /*0020*/ 	.byte	0x00, 0x00, 0x00, 0x00


//--------------------- .nv.info.gluon_wgmma      --------------------------
	.section	.nv.info.gluon_wgmma,"",@"SHT_CUDA_INFO"
	.sectionflags	@""
	.align	4


	//----- nvinfo : EIATTR_CUDA_API_VERSION
	.align		4
        /*0000*/ 	.byte	0x04, 0x37
        /*0002*/ 	.short	(.L_7 - .L_6)
.L_6:
        /*0004*/ 	.word	0x00000082


	//----- nvinfo : EIATTR_KPARAM_INFO
	.align		4
.L_7:
        /*0008*/ 	.byte	0x04, 0x17
        /*000a*/ 	.short	(.L_9 - .L_8)
.L_8:
        /*000c*/ 	.word	0x00000000
        /*0010*/ 	.short	0x000a
        /*0012*/ 	.short	0x0048
        /*0014*/ 	.byte	0x00, 0xf4, 0x21, 0x00


	//----- nvinfo : EIATTR_KPARAM_INFO
	.align		4
.L_9:
        /*0018*/ 	.byte	0x04, 0x17
        /*001a*/ 	.short	(.L_11 - .L_10)
.L_10:
        /*001c*/ 	.word	0x00000000
        /*0020*/ 	.short	0x0009
        /*0022*/ 	.short	0x0040
        /*0024*/ 	.byte	0x00, 0xf4, 0x21, 0x00


	//----- nvinfo : EIATTR_KPARAM_INFO
	.align		4
.L_11:
        /*0028*/ 	.byte	0x04, 0x17
        /*002a*/ 	.short	(.L_13 - .L_12)
.L_12:
        /*002c*/ 	.word	0x00000000
        /*0030*/ 	.short	0x0008
        /*0032*/ 	.short	0x0038
        /*0034*/ 	.byte	0x00, 0xf0, 0x21, 0x00


	//----- nvinfo : EIATTR_KPARAM_INFO
	.align		4
.L_13:
        /*0038*/ 	.byte	0x04, 0x17
        /*003a*/ 	.short	(.L_15 - .L_14)
.L_14:
        /*003c*/ 	.word	0x00000000
        /*0040*/ 	.short	0x0007
        /*0042*/ 	.short	0x0030
        /*0044*/ 	.byte	0x00, 0xf0, 0x21, 0x00


	//----- nvinfo : EIATTR_KPARAM_INFO
	.align		4
.L_15:
        /*0048*/ 	.byte	0x04, 0x17
        /*004a*/ 	.short	(.L_17 - .L_16)
.L_16:
        /*004c*/ 	.word	0x00000000
        /*0050*/ 	.short	0x0006
        /*0052*/ 	.short	0x0028
        /*0054*/ 	.byte	0x00, 0xf0, 0x21, 0x00


	//----- nvinfo : EIATTR_KPARAM_INFO
	.align		4
.L_17:
        /*0058*/ 	.byte	0x04, 0x17
        /*005a*/ 	.short	(.L_19 - .L_18)
.L_18:
        /*005c*/ 	.word	0x00000000
        /*0060*/ 	.short	0x0005
        /*0062*/ 	.short	0x0020
        /*0064*/ 	.byte	0x00, 0xf0, 0x11, 0x00


	//----- nvinfo : EIATTR_KPARAM_INFO
	.align		4
.L_19:
        /*0068*/ 	.byte	0x04, 0x17
        /*006a*/ 	.short	(.L_21 - .L_20)
.L_20:
        /*006c*/ 	.word	0x00000000
        /*0070*/ 	.short	0x0004
        /*0072*/ 	.short	0x001c
        /*0074*/ 	.byte	0x00, 0xf0, 0x11, 0x00


	//----- nvinfo : EIATTR_KPARAM_INFO
	.align		4
.L_21:
        /*0078*/ 	.byte	0x04, 0x17
        /*007a*/ 	.short	(.L_23 - .L_22)
.L_22:
        /*007c*/ 	.word	0x00000000
        /*0080*/ 	.short	0x0003
        /*0082*/ 	.short	0x0018
        /*0084*/ 	.byte	0x00, 0xf0, 0x11, 0x00


	//----- nvinfo : EIATTR_KPARAM_INFO
	.align		4
.L_23:
        /*0088*/ 	.byte	0x04, 0x17
        /*008a*/ 	.short	(.L_25 - .L_24)
.L_24:
        /*008c*/ 	.word	0x00000000
        /*0090*/ 	.short	0x0002
        /*0092*/ 	.short	0x0010
        /*0094*/ 	.byte	0x00, 0xf4, 0x21, 0x00


	//----- nvinfo : EIATTR_KPARAM_INFO
	.align		4
.L_25:
        /*0098*/ 	.byte	0x04, 0x17
        /*009a*/ 	.short	(.L_27 - .L_26)
.L_26:
        /*009c*/ 	.word	0x00000000
        /*00a0*/ 	.short	0x0001
        /*00a2*/ 	.short	0x0008
        /*00a4*/ 	.byte	0x00, 0xf4, 0x21, 0x00


	//----- nvinfo : EIATTR_KPARAM_INFO
	.align		4
.L_27:
        /*00a8*/ 	.byte	0x04, 0x17
        /*00aa*/ 	.short	(.L_29 - .L_28)
.L_28:
        /*00ac*/ 	.word	0x00000000
        /*00b0*/ 	.short	0x0000
        /*00b2*/ 	.short	0x0000
        /*00b4*/ 	.byte	0x00, 0xf4, 0x21, 0x00


	//----- nvinfo : EIATTR_SPARSE_MMA_MASK
	.align		4
.L_29:
        /*00b8*/ 	.byte	0x03, 0x50
        /*00ba*/ 	.short	0x0000


	//----- nvinfo : EIATTR_MAXREG_COUNT
	.align		4
        /*00bc*/ 	.byte	0x03, 0x1b
        /*00be*/ 	.short	0x00ff


	//----- nvinfo : EIATTR_NUM_BARRIERS
	.align		4
        /*00c0*/ 	.byte	0x02, 0x4c
        /*00c2*/ 	.byte	0x01
	.zero		1


	//----- nvinfo : EIATTR_MERCURY_ISA_VERSION
	.align		4
        /*00c4*/ 	.byte	0x03, 0x5f
        /*00c6*/ 	.short	0x0101


	//----- nvinfo : EIATTR_INT_WARP_WIDE_INSTR_OFFSETS
	.align		4
        /*00c8*/ 	.byte	0x04, 0x31
        /*00ca*/ 	.short	(.L_31 - .L_30)


	//   ....[0]....
.L_30:
        /*00cc*/ 	.word	0x00001230


	//   ....[1]....
        /*00d0*/ 	.word	0x00001250


	//   ....[2]....
        /*00d4*/ 	.word	0x00001260


	//   ....[3]....
        /*00d8*/ 	.word	0x00001270


	//   ....[4]....
        /*00dc*/ 	.word	0x00001380


	//   ....[5]....
        /*00e0*/ 	.word	0x00001600


	//   ....[6]....
        /*00e4*/ 	.word	0x00001610


	//   ....[7]....
        /*00e8*/ 	.word	0x00001690


	//   ....[8]....
        /*00ec*/ 	.word	0x000016a0


	//   ....[9]....
        /*00f0*/ 	.word	0x00001ab0


	//   ....[10]....
        /*00f4*/ 	.word	0x00001ac0


	//----- nvinfo : EIATTR_COOP_GROUP_MASK_REGIDS
	.align		4
.L_31:
        /*00f8*/ 	.byte	0x04, 0x29
        /*00fa*/ 	.short	(.L_33 - .L_32)


	//   ....[0]....
.L_32:
        /*00fc*/ 	.word	0xffffffff


	//   ....[1]....
        /*0100*/ 	.word	0xffffffff


	//   ....[2]....
        /*0104*/ 	.word	0xffffffff


	//----- nvinfo : EIATTR_COOP_GROUP_INSTR_OFFSETS
	.align		4
.L_33:
        /*0108*/ 	.byte	0x04, 0x28
        /*010a*/ 	.short	(.L_35 - .L_34)


	//   ....[0]....
.L_34:
        /*010c*/ 	.word	0x00000140


	//   ....[1]....
        /*0110*/ 	.word	0x000006f0


	//   ....[2]....
        /*0114*/ 	.word	0x00000cc0


	//----- nvinfo : EIATTR_MBARRIER_INSTR_OFFSETS
	.align		4
.L_35:
        /*0118*/ 	.byte	0x04, 0x39
        /*011a*/ 	.short	(.L_37 - .L_36)


	//   ....[0]....
.L_36:
        /*011c*/ 	.word	0x000013b0
        /*0120*/ 	.word	0x000000ff
        /*0124*/ 	.word	0x00010000
        /*0128*/ 	.short	0x0100
        /*012a*/ 	.byte	0x10
	.zero		1


	//   ....[1]....
        /*012c*/ 	.word	0x000013d0
        /*0130*/ 	.word	0x000000ff
        /*0134*/ 	.word	0x00010008
        /*0138*/ 	.short	0x0100
        /*013a*/ 	.byte	0x10
	.zero		1


	//   ....[2]....
        /*013c*/ 	.word	0x00001400
        /*0140*/ 	.word	0x000000ff
        /*0144*/ 	.word	0x00010010
        /*0148*/ 	.short	0x0100
        /*014a*/ 	.byte	0x10
	.zero		1


	//   ....[3]....
        /*014c*/ 	.word	0x00001420
        /*0150*/ 	.word	0x000000ff
        /*0154*/ 	.word	0x00010018
        /*0158*/ 	.short	0x0100
        /*015a*/ 	.byte	0x10
	.zero		1


	//   ....[4]....
        /*015c*/ 	.word	0x00001770
        /*0160*/ 	.word	0x000000ff
        /*0164*/ 	.word	0x00010000
        /*0168*/ 	.short	0x010a
        /*016a*/ 	.byte	0x20
	.zero		1


	//   ....[5]....
        /*016c*/ 	.word	0x00001a40
        /*0170*/ 	.word	0x000000ff
        /*0174*/ 	.word	0x00010000
        /*0178*/ 	.short	0x0108
        /*017a*/ 	.byte	0x10
	.zero		1


	//   ....[6]....
        /*017c*/ 	.word	0x00001ad0
        /*0180*/ 	.word	0x000000ff
        /*0184*/ 	.word	0x00010008
        /*0188*/ 	.short	0x0108
        /*018a*/ 	.byte	0x10
	.zero		1


	//   ....[7]....
        /*018c*/ 	.word	0x00001b10
        /*0190*/ 	.word	0x000000ff
        /*0194*/ 	.word	0x00010010
        /*0198*/ 	.short	0x0108
        /*019a*/ 	.byte	0x10
	.zero		1


	//   ....[8]....
        /*019c*/ 	.word	0x00001b30
        /*01a0*/ 	.word	0x000000ff
        /*01a4*/ 	.word	0x00010018
        /*01a8*/ 	.short	0x0108
        /*01aa*/ 	.byte	0x10
	.zero		1


	//   ....[9]....
        /*01ac*/ 	.word	0x00001c40
        /*01b0*/ 	.word	0x000000ff
        /*01b4*/ 	.word	0x00010000
        /*01b8*/ 	.short	0x010a
        /*01ba*/ 	.byte	0x20
	.zero		1


	//----- nvinfo : EIATTR_NUM_MBARRIERS
	.align		4
.L_37:
        /*01bc*/ 	.byte	0x03, 0x38
        /*01be*/ 	.short	0x0004


	//----- nvinfo : EIATTR_EXIT_INSTR_OFFSETS
	.align		4
        /*01c0*/ 	.byte	0x04, 0x1c
        /*01c2*/ 	.short	(.L_39 - .L_38)


	//   ....[0]....
.L_38:
        /*01c4*/ 	.word	0x00001c30


	//----- nvinfo : EIATTR_REQNTID
	.align		4
.L_39:
        /*01c8*/ 	.byte	0x04, 0x10
        /*01ca*/ 	.short	(.L_41 - .L_40)
.L_40:
        /*01cc*/ 	.word	0x00000100
        /*01d0*/ 	.word	0x00000001
        /*01d4*/ 	.word	0x00000001


	//----- nvinfo : EIATTR_CRS_STACK_SIZE
	.align		4
.L_41:
        /*01d8*/ 	.byte	0x04, 0x1e
        /*01da*/ 	.short	(.L_43 - .L_42)
.L_42:
        /*01dc*/ 	.word	0x00000000


	//----- nvinfo : EIATTR_CBANK_PARAM_SIZE
	.align		4
.L_43:
        /*01e0*/ 	.byte	0x03, 0x19
        /*01e2*/ 	.short	0x0050


	//----- nvinfo : EIATTR_PARAM_CBANK
	.align		4
        /*01e4*/ 	.byte	0x04, 0x0a
        /*01e6*/ 	.short	(.L_45 - .L_44)
	.align		4
.L_44:
        /*01e8*/ 	.word	index@(.nv.constant0.gluon_wgmma)
        /*01ec*/ 	.short	0x0210
        /*01ee*/ 	.short	0x0050


	//----- nvinfo : EIATTR_SW_WAR
	.align		4
.L_45:
        /*01f0*/ 	.byte	0x04, 0x36
        /*01f2*/ 	.short	(.L_47 - .L_46)
.L_46:
        /*01f4*/ 	.word	0x00000008
.L_47:


//--------------------- .nv.callgraph             --------------------------
	.section	.nv.callgraph,"",@"SHT_CUDA_CALLGRAPH"
	.align	4
	.sectionentsize	8
	.align		4
        /*0000*/ 	.word	0x00000000
	.align		4
        /*0004*/ 	.word	0xffffffff
	.align		4
        /*0008*/ 	.word	0x00000000
	.align		4
        /*000c*/ 	.word	0xfffffffe
	.align		4
        /*0010*/ 	.word	0x00000000
	.align		4
        /*0014*/ 	.word	0xfffffffd
	.align		4
        /*0018*/ 	.word	0x00000000
	.align		4
        /*001c*/ 	.word	0xfffffffc


//--------------------- .text.gluon_wgmma         --------------------------
	.section	.text.gluon_wgmma,"ax",@progbits
	.align	128
        .global         gluon_wgmma
        .type           gluon_wgmma,@function
        .size           gluon_wgmma,(.L_x_53 - gluon_wgmma)
        .other          gluon_wgmma,@"STO_CUDA_ENTRY STV_DEFAULT"
gluon_wgmma:
.text.gluon_wgmma:
[----:B------:R-:W-:Y:S01]  /*0000*/  LDC R1, c[0x0][0x28] ;  /* 0x00000a00ff017b82 */ /* 0x000fe20000000800 */
[----:B------:R-:W1:Y:S07]  /*0010*/  S2R R0, SR_TID.X ;  /* 0x0000000000007919 */ /* 0x000e6e0000002100 */
[----:B------:R-:W2:Y:S01]  /*0020*/  S2UR UR4, SR_CgaCtaId ;  /* 0x00000000000479c3 */ /* 0x000ea20000008800 */
[----:B------:R-:W-:Y:S01]  /*0030*/  UMOV UR16, 0x400 ;  /* 0x0000040000107882 */ /* 0x000fe20000000000 */
[----:B------:R-:W-:Y:S01]  /*0040*/  ULDC UR6, c[0x0][0xc] ;  /* 0x0000030000067ab9 */ /* 0x000fe20000000800 */
[----:B------:R-:W-:Y:S01]  /*0050*/  ULDC.64 UR28, c[0x0][0x250] ;  /* 0x00009400001c7ab9 */ /* 0x000fe20000000a00 */
[----:B------:R-:W-:Y:S04]  /*0060*/  BSSY B0, `(.L_x_0) ;  /* 0x000001e000007945 */ /* 0x000fe80003800000 */
[----:B------:R-:W3:Y:S08]  /*0070*/  LDC R9, c[0x0][0x230] ;  /* 0x00008c00ff097b82 */ /* 0x000ef00000000800 */
[----:B------:R-:W-:Y:S08]  /*0080*/  S2UR UR25, SR_CTAID.Y ;  /* 0x00000000001979c3 */ /* 0x000ff00000002600 */
[----:B------:R-:W4:Y:S01]  /*0090*/  S2UR UR5, SR_CTAID.Z ;  /* 0x00000000000579c3 */ /* 0x000f220000002700 */
[----:B--2---:R-:W-:-:S03]  /*00a0*/  ULEA UR16, UR4, UR16, 0x18 ;  /* 0x0000001004107291 */ /* 0x004fc6000f8ec03f */
[----:B------:R-:W-:Y:S01]  /*00b0*/  ULDC UR4, c[0x0][0x10] ;  /* 0x0000040000047ab9 */ /* 0x000fe20000000800 */
[----:B-1----:R-:W-:-:S03]  /*00c0*/  LOP3.LUT R8, R0, 0xff, RZ, 0xc0, !PT ;  /* 0x000000ff00087812 */ /* 0x002fc600078ec0ff */
[----:B------:R-:W1:Y:S01]  /*00d0*/  S2UR UR36, SR_CTAID.X ;  /* 0x00000000002479c3 */ /* 0x000e620000002500 */
[----:B---3--:R-:W-:Y:S01]  /*00e0*/  VIADD R4, R9, 0xffffffff ;  /* 0xffffffff09047836 */ /* 0x008fe20000000000 */
[C---:B------:R-:W-:Y:S02]  /*00f0*/  ISETP.GE.U32.AND P0, PT, R8.reuse, 0x20, PT ;  /* 0x000000200800780c */ /* 0x040fe40003f06070 */
[C---:B------:R-:W-:Y:S02]  /*0100*/  ISETP.NE.U32.AND P2, PT, R8.reuse, RZ, PT ;  /* 0x000000ff0800720c */ /* 0x040fe40003f45070 */
[----:B------:R-:W-:Y:S02]  /*0110*/  LEA R3, R8, UR16, 0x2 ;  /* 0x0000001008037c11 */ /* 0x000fe4000f8e10ff */
[----:B------:R-:W2:Y:S07]  /*0120*/  LDC R2, c[0x0][0x228] ;  /* 0x00008a00ff027b82 */ /* 0x000eae0000000800 */
[----:B------:R3:W-:Y:S01]  /*0130*/  @!P0 STS [R3], RZ ;  /* 0x000000ff03008388 */ /* 0x0007e20000000800 */
[----:B------:R-:W-:-:S03]  /*0140*/  NOP ;  /* 0x0000000000007918 */ /* 0x000fc60000000000 */
[----:B------:R3:W-:Y:S01]  /*0150*/  @!P2 STS [UR16+0x20], R4 ;  /* 0x00002004ff00a988 */ /* 0x0007e20008000810 */
[----:B----4-:R-:W-:-:S04]  /*0160*/  UIMAD UR4, UR5, UR4, UR25 ;  /* 0x00000004050472a4 */ /* 0x010fc8000f8e0219 */
[----:B-1----:R-:W-:-:S04]  /*0170*/  UIMAD UR4, UR4, UR6, UR36 ;  /* 0x00000006040472a4 */ /* 0x002fc8000f8e0224 */
[----:B------:R-:W-:Y:S01]  /*0180*/  UIMAD UR5, UR4, 0x180, URZ ;  /* 0x00000180040578a4 */ /* 0x000fe2000f8e023f */
[----:B--2---:R-:W-:Y:S02]  /*0190*/  VIADD R2, R2, 0xffffffff ;  /* 0xffffffff02027836 */ /* 0x004fe40000000000 */
[----:B------:R-:W-:Y:S01]  /*01a0*/  UMOV UR4, URZ ;  /* 0x0000003f00047c82 */ /* 0x000fe20008000000 */
[----:B------:R-:W-:-:S04]  /*01b0*/  UIADD3 UR24, UP0, UR5, UR28, URZ ;  /* 0x0000001c05187290 */ /* 0x000fc8000ff1e03f */
[----:B------:R-:W-:Y:S01]  /*01c0*/  ULEA.HI.X.SX32 UR19, UR5, UR29, 0x1, UP0 ;  /* 0x0000001d05137291 */ /* 0x000fe200080f0e3f */
[----:B---3--:R-:W-:Y:S11]  /*01d0*/  @P2 BRA `(.L_x_1) ;  /* 0x0000000000182947 */ /* 0x008ff60003800000 */
[----:B------:R-:W1:Y:S01]  /*01e0*/  LDS R5, [UR16+0x8] ;  /* 0x00000810ff057984 */ /* 0x000e620008000800 */
[----:B------:R-:W2:Y:S01]  /*01f0*/  LDC.64 R10, c[0x0][0x210] ;  /* 0x00008400ff0a7b82 */ /* 0x000ea20000000a00 */
[----:B------:R-:W-:Y:S02]  /*0200*/  IMAD.MOV.U32 R6, RZ, RZ, 0x70 ;  /* 0x00000070ff067424 */ /* 0x000fe400078e00ff */
[----:B--2---:R2:W-:Y:S03]  /*0210*/  STS.64 [UR16], R10 ;  /* 0x0000000aff007988 */ /* 0x0045e60008000a10 */
[----:B-1----:R-:W-:-:S05]  /*0220*/  LOP3.LUT R5, R5, 0x10, R6, 0xd8, !PT ;  /* 0x0000001005057812 */ /* 0x002fca00078ed806 */
[----:B------:R2:W-:Y:S02]  /*0230*/  STS [UR16+0x8], R5 ;  /* 0x00000805ff007988 */ /* 0x0005e40008000810 */
.L_x_1:
[----:B------:R-:W-:Y:S05]  /*0240*/  BSYNC B0 ;  /* 0x0000000000007941 */ /* 0x000fea0003800000 */
.L_x_0:
[----:B------:R-:W-:Y:S04]  /*0250*/  BSSY B0, `(.L_x_2) ;  /* 0x000000a000007945 */ /* 0x000fe80003800000 */
[----:B------:R-:W-:Y:S05]  /*0260*/  @P2 BRA `(.L_x_3) ;  /* 0x0000000000202947 */ /* 0x000fea0003800000 */
[----:B--2---:R-:W1:Y:S01]  /*0270*/  LDS R5, [UR16+0x34] ;  /* 0x00003410ff057984 */ /* 0x004e620008000800 */
[----:B------:R-:W-:Y:S02]  /*0280*/  IMAD.MOV.U32 R6, RZ, RZ, 0x7f000000 ;  /* 0x7f000000ff067424 */ /* 0x000fe400078e00ff */
[----:B------:R-:W-:Y:S01]  /*0290*/  @!P2 IMAD.MOV.U32 R7, RZ, RZ, 0x3f ;  /* 0x0000003fff07a424 */ /* 0x000fe200078e00ff */
[----:B------:R-:W2:Y:S02]  /*02a0*/  @!P2 LDS R10, [UR16+0x38] ;  /* 0x00003810ff0aa984 */ /* 0x000ea40008000800 */
[----:B-1----:R-:W-:Y:S02]  /*02b0*/  LOP3.LUT R5, R5, 0xff000000, R6, 0xb8, !PT ;  /* 0xff00000005057812 */ /* 0x002fe400078eb806 */
[----:B--2---:R-:W-:-:S03]  /*02c0*/  @!P2 LOP3.LUT R6, R10, 0xff, R7, 0xb8, !PT ;  /* 0x000000ff0a06a812 */ /* 0x004fc600078eb807 */
[----:B------:R1:W-:Y:S04]  /*02d0*/  STS [UR16+0x34], R5 ;  /* 0x00003405ff007988 */ /* 0x0003e80008000810 */
[----:B------:R1:W-:Y:S02]  /*02e0*/  @!P2 STS [UR16+0x38], R6 ;  /* 0x00003806ff00a988 */ /* 0x0003e40008000810 */
.L_x_3:
[----:B------:R-:W-:Y:S05]  /*02f0*/  BSYNC B0 ;  /* 0x0000000000007941 */ /* 0x000fea0003800000 */
.L_x_2:
[----:B------:R-:W-:Y:S04]  /*0300*/  BSSY B0, `(.L_x_4) ;  /* 0x000000a000007945 */ /* 0x000fe80003800000 */
[----:B------:R-:W-:Y:S05]  /*0310*/  @P2 BRA `(.L_x_5) ;  /* 0x0000000000202947 */ /* 0x000fea0003800000 */
[----:B-12---:R-:W1:Y:S01]  /*0320*/  LDS R5, [UR16+0x1c] ;  /* 0x00001c10ff057984 */ /* 0x006e620008000800 */
[----:B------:R-:W2:Y:S03]  /*0330*/  LDC.64 R6, c[0x0][0x238] ;  /* 0x00008e00ff067b82 */ /* 0x000ea60000000a00 */
[----:B------:R3:W-:Y:S01]  /*0340*/  STS [UR16+0x24], R2 ;  /* 0x00002402ff007988 */ /* 0x0007e20008000810 */
[--C-:B--2---:R-:W-:Y:S02]  /*0350*/  SHF.R.U32.HI R10, RZ, 0x4, R7.reuse ;  /* 0x00000004ff0a7819 */ /* 0x104fe40000011607 */
[----:B------:R-:W-:-:S05]  /*0360*/  SHF.R.U64 R6, R6, 0x4, R7 ;  /* 0x0000000406067819 */ /* 0x000fca0000001207 */
[----:B------:R3:W-:Y:S01]  /*0370*/  STS [UR16+0xc], R6 ;  /* 0x00000c06ff007988 */ /* 0x0007e20008000810 */
[----:B-1----:R-:W-:-:S05]  /*0380*/  LOP3.LUT R5, R5, 0xf, R10, 0xb8, !PT ;  /* 0x0000000f05057812 */ /* 0x002fca00078eb80a */
[----:B------:R3:W-:Y:S02]  /*0390*/  STS [UR16+0x1c], R5 ;  /* 0x00001c05ff007988 */ /* 0x0007e40008000810 */
.L_x_5:
[----:B------:R-:W-:Y:S05]  /*03a0*/  BSYNC B0 ;  /* 0x0000000000007941 */ /* 0x000fea0003800000 */
.L_x_4:
[----:B------:R-:W-:Y:S04]  /*03b0*/  BSSY B1, `(.L_x_6) ;  /* 0x000001d000017945 */ /* 0x000fe80003800000 */
[----:B------:R-:W-:Y:S04]  /*03c0*/  BSSY B0, `(.L_x_7) ;  /* 0x0000018000007945 */ /* 0x000fe80003800000 */
[----:B------:R-:W-:Y:S05]  /*03d0*/  @P2 BRA `(.L_x_8) ;  /* 0x00000000001c2947 */ /* 0x000fea0003800000 */
[----:B-123--:R-:W1:Y:S02]  /*03e0*/  LDS R5, [UR16+0x34] ;  /* 0x00003410ff057984 */ /* 0x00ee640008000800 */
[----:B-1----:R-:W-:-:S05]  /*03f0*/  LOP3.LUT R5, R5, 0x7, RZ, 0xb8, !PT ;  /* 0x0000000705057812 */ /* 0x002fca00078eb8ff */
[----:B------:R1:W-:Y:S01]  /*0400*/  STS [UR16+0x34], R5 ;  /* 0x00003405ff007988 */ /* 0x0003e20008000810 */
[----:B------:R-:W-:Y:S05]  /*0410*/  @P2 BRA `(.L_x_9) ;  /* 0x00000000001c2947 */ /* 0x000fea0003800000 */
[----:B-1----:R-:W1:Y:S02]  /*0420*/  LDS R5, [UR16+0x34] ;  /* 0x00003410ff057984 */ /* 0x002e640008000800 */
[----:B-1----:R-:W-:-:S05]  /*0430*/  LOP3.LUT R5, R5, 0x38, RZ, 0xb8, !PT ;  /* 0x0000003805057812 */ /* 0x002fca00078eb8ff */
[----:B------:R4:W-:Y:S02]  /*0440*/  STS [UR16+0x34], R5 ;  /* 0x00003405ff007988 */ /* 0x0009e40008000810 */
.L_x_8:
[----:B------:R-:W-:Y:S05]  /*0450*/  @P2 BRA `(.L_x_10) ;  /* 0x00000000001c2947 */ /* 0x000fea0003800000 */
[----:B-1234-:R-:W1:Y:S02]  /*0460*/  LDS R5, [UR16+0x8] ;  /* 0x00000810ff057984 */ /* 0x01ee640008000800 */
[----:B-1----:R-:W-:-:S05]  /*0470*/  LOP3.LUT R5, R5, 0x780, RZ, 0xb8, !PT ;  /* 0x0000078005057812 */ /* 0x002fca00078eb8ff */
[----:B------:R2:W-:Y:S02]  /*0480*/  STS [UR16+0x8], R5 ;  /* 0x00000805ff007988 */ /* 0x0005e40008000810 */
.L_x_9:
[----:B------:R-:W-:Y:S05]  /*0490*/  @P2 BRA `(.L_x_11) ;  /* 0x0000000000282947 */ /* 0x000fea0003800000 */
[----:B-12---:R-:W1:Y:S02]  /*04a0*/  LDS R5, [UR16+0x8] ;  /* 0x00000810ff057984 */ /* 0x006e640008000800 */
[----:B-1----:R-:W-:-:S05]  /*04b0*/  LOP3.LUT R5, R5, 0x1800, RZ, 0xb8, !PT ;  /* 0x0000180005057812 */ /* 0x002fca00078eb8ff */
[----:B------:R5:W-:Y:S02]  /*04c0*/  STS [UR16+0x8], R5 ;  /* 0x00000805ff007988 */ /* 0x000be40008000810 */
.L_x_10:
[----:B------:R-:W-:Y:S05]  /*04d0*/  @P2 BREAK B0 ;  /* 0x0000000000002942 */ /* 0x000fea0003800000 */
[----:B------:R-:W-:Y:S05]  /*04e0*/  @P2 BRA `(.L_x_12) ;  /* 0x0000000000242947 */ /* 0x000fea0003800000 */
[----:B-1-3--:R-:W1:Y:S01]  /*04f0*/  LDS R6, [UR16+0x8] ;  /* 0x00000810ff067984 */ /* 0x00ae620008000800 */
[----:B--2-45:R-:W-:-:S05]  /*0500*/  IMAD.MOV.U32 R5, RZ, RZ, 0x6000 ;  /* 0x00006000ff057424 */ /* 0x034fca00078e00ff */
[----:B-1----:R-:W-:-:S04]  /*0510*/  LOP3.LUT R5, R6, 0x6000, R5, 0xd8, !PT ;  /* 0x0000600006057812 */ /* 0x002fc800078ed805 */
[----:B------:R-:W-:-:S05]  /*0520*/  LOP3.LUT R5, R5, 0x400000, RZ, 0xb8, !PT ;  /* 0x0040000005057812 */ /* 0x000fca00078eb8ff */
[----:B------:R3:W-:Y:S02]  /*0530*/  STS [UR16+0x8], R5 ;  /* 0x00000805ff007988 */ /* 0x0007e40008000810 */
.L_x_11:
[----:B------:R-:W-:Y:S05]  /*0540*/  BSYNC B0 ;  /* 0x0000000000007941 */ /* 0x000fea0003800000 */
.L_x_7:
[----:B-123--:R-:W1:Y:S02]  /*0550*/  @!P2 LDS R5, [UR16+0x8] ;  /* 0x00000810ff05a984 */ /* 0x00ee640008000800 */
[----:B-1----:R-:W-:-:S05]  /*0560*/  @!P2 LOP3.LUT R5, R5, 0x8000, RZ, 0xb8, !PT ;  /* 0x000080000505a812 */ /* 0x002fca00078eb8ff */
[----:B------:R1:W-:Y:S02]  /*0570*/  @!P2 STS [UR16+0x8], R5 ;  /* 0x00000805ff00a988 */ /* 0x0003e40008000810 */
.L_x_12:
[----:B------:R-:W-:Y:S05]  /*0580*/  BSYNC B1 ;  /* 0x0000000000017941 */ /* 0x000fea0003800000 */
.L_x_6:
[----:B------:R-:W-:Y:S05]  /*0590*/  WARPSYNC.ALL ;  /* 0x0000000000007948 */ /* 0x000fea0003800000 */
[----:B------:R-:W-:Y:S05]  /*05a0*/  @P0 BRA `(.L_x_13) ;  /* 0x00000000002c0947 */ /* 0x000fea0003800000 */
[----:B-12345:R-:W1:Y:S01]  /*05b0*/  S2R R5, SR_LANEID ;  /* 0x0000000000057919 */ /* 0x03ee620000000000 */
[----:B------:R-:W-:Y:S05]  /*05c0*/  WARPSYNC.ALL ;  /* 0x0000000000007948 */ /* 0x000fea0003800000 */
[----:B-1----:R-:W-:-:S05]  /*05d0*/  IMAD.SHL.U32 R5, R5, 0x4, RZ ;  /* 0x0000000405057824 */ /* 0x002fca00078e00ff */
[----:B------:R-:W1:Y:S01]  /*05e0*/  LDS R11, [R5+UR16] ;  /* 0x00000010050b7984 */ /* 0x000e620008000800 */
[----:B------:R-:W-:Y:S01]  /*05f0*/  IADD3 R6, P1, R5, UR24, RZ ;  /* 0x0000001805067c10 */ /* 0x000fe2000ff3e0ff */
[----:B------:R-:W-:-:S04]  /*0600*/  UMOV UR18, UR24 ;  /* 0x0000001800127c82 */ /* 0x000fc80008000000 */
[----:B------:R-:W-:-:S05]  /*0610*/  IMAD.X R7, RZ, RZ, UR19, P1 ;  /* 0x00000013ff077e24 */ /* 0x000fca00088e06ff */
[----:B-1----:R1:W2:Y:S01]  /*0620*/  ATOMG.E.EXCH.STRONG.GPU PT, RZ, [R6], R11 ;  /* 0x0000000b06ff73a8 */ /* 0x0022a200041ee100 */
[----:B------:R-:W-:-:S04]  /*0630*/  DEPBAR {5,4,3,2,1,0} ;  /* 0x0000003f0000791a */ /* 0x000fc80000000000 */
[----:B------:R1:W-:Y:S01]  /*0640*/  UTMACCTL.IV [UR18] ;  /* 0x00000000120079b9 */ /* 0x0003e20008000000 */
[----:B------:R-:W-:Y:S01]  /*0650*/  NOP ;  /* 0x0000000000007918 */ /* 0x000fe20000000000 */
.L_x_13:
[----:B------:R-:W-:Y:S05]  /*0660*/  @P0 BRA `(.L_x_14) ;  /* 0x00000000000c0947 */ /* 0x000fea0003800000 */
[----:B------:R0:W-:Y:S01]  /*0670*/  UTMACMDFLUSH ;  /* 0x00000000000079b7 */ /* 0x0001e20000000000 */
[----:B------:R-:W-:Y:S05]  /*0680*/  @P0 BRA `(.L_x_14) ;  /* 0x0000000000040947 */ /* 0x000fea0003800000 */
[----:B------:R-:W-:-:S04]  /*0690*/  DEPBAR.LE SB0, 0x0 ;  /* 0x000080000000791a */ /* 0x000fc80000000000 */
.L_x_14:
[----:B------:R-:W-:Y:S05]  /*06a0*/  WARPSYNC.ALL ;  /* 0x0000000000007948 */ /* 0x000fea0003800000 */
[----:B--2---:R-:W-:Y:S06]  /*06b0*/  BAR.SYNC.DEFER_BLOCKING 0x0 ;  /* 0x0000000000007b1d */ /* 0x004fec0000010000 */
[----:B------:R-:W-:Y:S02]  /*06c0*/  BSSY B1, `(.L_x_15) ;  /* 0x000000b000017945 */ /* 0x000fe40003800000 */
[----:B------:R-:W-:Y:S06]  /*06d0*/  BAR.SYNC.DEFER_BLOCKING 0x0 ;  /* 0x0000000000007b1d */ /* 0x000fec0000010000 */
[----:B------:R2:W-:Y:S01]  /*06e0*/  @!P0 STS [R3], RZ ;  /* 0x000000ff03008388 */ /* 0x0005e20000000800 */
[----:B------:R-:W-:Y:S01]  /*06f0*/  NOP ;  /* 0x0000000000007918 */ /* 0x000fe20000000000 */
[----:B------:R-:W-:Y:S05]  /*0700*/  @P2 BRA `(.L_x_16) ;  /* 0x0000000000182947 */ /* 0x000fea0003800000 */
[----:B-1-345:R-:W1:Y:S01]  /*0710*/  LDS R5, [UR16+0x8] ;  /* 0x00000810ff057984 */ /* 0x03ae620008000800 */
[----:B------:R-:W3:Y:S01]  /*0720*/  LDC.64 R10, c[0x0][0x218] ;  /* 0x00008600ff0a7b82 */ /* 0x000ee20000000a00 */
[----:B------:R-:W-:Y:S02]  /*0730*/  IMAD.MOV.U32 R6, RZ, RZ, 0x70 ;  /* 0x00000070ff067424 */ /* 0x000fe400078e00ff */
[----:B---3--:R3:W-:Y:S03]  /*0740*/  STS.64 [UR16], R10 ;  /* 0x0000000aff007988 */ /* 0x0087e60008000a10 */
[----:B-1----:R-:W-:-:S05]  /*0750*/  LOP3.LUT R5, R5, 0x10, R6, 0xd8, !PT ;  /* 0x0000001005057812 */ /* 0x002fca00078ed806 */
[----:B------:R3:W-:Y:S02]  /*0760*/  STS [UR16+0x8], R5 ;  /* 0x00000805ff007988 */ /* 0x0007e40008000810 */
.L_x_16:
[----:B-1----:R-:W-:Y:S05]  /*0770*/  BSYNC B1 ;  /* 0x0000000000017941 */ /* 0x002fea0003800000 */
.L_x_15:
[----:B------:R-:W-:Y:S04]  /*0780*/  BSSY B2, `(.L_x_17) ;  /* 0x000000f000027945 */ /* 0x000fe80003800000 */
[----:B------:R-:W-:Y:S04]  /*0790*/  BSSY B1, `(.L_x_18) ;  /* 0x000000c000017945 */ /* 0x000fe80003800000 */
[----:B------:R-:W-:Y:S05]  /*07a0*/  @P2 BRA `(.L_x_19) ;  /* 0x0000000000282947 */ /* 0x000fea0003800000 */
[----:B---345:R-:W1:Y:S01]  /*07b0*/  LDS R5, [UR16+0x34] ;  /* 0x00003410ff057984 */ /* 0x038e620008000800 */
[----:B------:R-:W-:Y:S01]  /*07c0*/  IMAD.MOV.U32 R6, RZ, RZ, 0x7f000000 ;  /* 0x7f000000ff067424 */ /* 0x000fe200078e00ff */
[----:B------:R-:W-:Y:S05]  /*07d0*/  @P2 BREAK B1 ;  /* 0x0000000000012942 */ /* 0x000fea0003800000 */
[----:B-1----:R-:W-:-:S05]  /*07e0*/  LOP3.LUT R5, R5, 0xff000000, R6, 0xb8, !PT ;  /* 0xff00000005057812 */ /* 0x002fca00078eb806 */
[----:B------:R1:W-:Y:S01]  /*07f0*/  STS [UR16+0x34], R5 ;  /* 0x00003405ff007988 */ /* 0x0003e20008000810 */
[----:B------:R-:W-:Y:S05]  /*0800*/  @P2 BRA `(.L_x_20) ;  /* 0x0000000000182947 */ /* 0x000fea0003800000 */
[----:B-1----:R-:W1:Y:S01]  /*0810*/  LDS R5, [UR16+0x38] ;  /* 0x00003810ff057984 */ /* 0x002e620008000800 */
[----:B------:R-:W-:-:S05]  /*0820*/  IMAD.MOV.U32 R6, RZ, RZ, 0x3f ;  /* 0x0000003fff067424 */ /* 0x000fca00078e00ff */
[----:B-1----:R-:W-:-:S05]  /*0830*/  LOP3.LUT R5, R5, 0xff, R6, 0xb8, !PT ;  /* 0x000000ff05057812 */ /* 0x002fca00078eb806 */
[----:B------:R1:W-:Y:S02]  /*0840*/  STS [UR16+0x38], R5 ;  /* 0x00003805ff007988 */ /* 0x0003e40008000810 */
.L_x_19:
[----:B------:R-:W-:Y:S05]  /*0850*/  BSYNC B1 ;  /* 0x0000000000017941 */ /* 0x000fea0003800000 */
.L_x_18:
[----:B------:R1:W-:Y:S02]  /*0860*/  @!P2 STS [UR16+0x20], R4 ;  /* 0x00002004ff00a988 */ /* 0x0003e40008000810 */
.L_x_20:
[----:B------:R-:W-:Y:S05]  /*0870*/  BSYNC B2 ;  /* 0x0000000000027941 */ /* 0x000fea0003800000 */
.L_x_17:
[----:B------:R-:W-:Y:S05]  /*0880*/  WARPSYNC.ALL ;  /* 0x0000000000007948 */ /* 0x000fea0003800000 */
[----:B---3--:R-:W3:Y:S01]  /*0890*/  LDC R6, c[0x0][0x22c] ;  /* 0x00008b00ff067b82 */ /* 0x008ee20000000800 */
[----:B------:R-:W-:Y:S01]  /*08a0*/  BSSY B2, `(.L_x_21) ;  /* 0x000000b000027945 */ /* 0x000fe20003800000 */
[----:B---3--:R-:W-:-:S03]  /*08b0*/  VIADD R6, R6, 0xffffffff ;  /* 0xffffffff06067836 */ /* 0x008fc60000000000 */
[----:B------:R-:W-:Y:S05]  /*08c0*/  @P2 BRA `(.L_x_22) ;  /* 0x0000000000202947 */ /* 0x000fea0003800000 */
[----:B-1----:R-:W1:Y:S01]  /*08d0*/  LDS R4, [UR16+0x1c] ;  /* 0x00001c10ff047984 */ /* 0x002e620008000800 */
[----:B------:R-:W3:Y:S03]  /*08e0*/  LDC.64 R10, c[0x0][0x240] ;  /* 0x00009000ff0a7b82 */ /* 0x000ee60000000a00 */
[----:B------:R1:W-:Y:S01]  /*08f0*/  STS [UR16+0x24], R6 ;  /* 0x00002406ff007988 */ /* 0x0003e20008000810 */
[--C-:B---3--:R-:W-:Y:S02]  /*0900*/  SHF.R.U32.HI R7, RZ, 0x4, R11.reuse ;  /* 0x00000004ff077819 */ /* 0x108fe4000001160b */
[----:B----45:R-:W-:-:S05]  /*0910*/  SHF.R.U64 R5, R10, 0x4, R11 ;  /* 0x000000040a057819 */ /* 0x030fca000000120b */
[----:B------:R3:W-:Y:S01]  /*0920*/  STS [UR16+0xc], R5 ;  /* 0x00000c05ff007988 */ /* 0x0007e20008000810 */
[----:B-1----:R-:W-:-:S05]  /*0930*/  LOP3.LUT R4, R4, 0xf, R7, 0xb8, !PT ;  /* 0x0000000f04047812 */ /* 0x002fca00078eb807 */
[----:B------:R3:W-:Y:S02]  /*0940*/  STS [UR16+0x1c], R4 ;  /* 0x00001c04ff007988 */ /* 0x0007e40008000810 */
.L_x_22:
[----:B------:R-:W-:Y:S05]  /*0950*/  BSYNC B2 ;  /* 0x0000000000027941 */ /* 0x000fea0003800000 */
.L_x_21:
[----:B------:R-:W-:Y:S04]  /*0960*/  BSSY B3, `(.L_x_23) ;  /* 0x000001d000037945 */ /* 0x000fe80003800000 */
[----:B------:R-:W-:Y:S04]  /*0970*/  BSSY B2, `(.L_x_24) ;  /* 0x0000018000027945 */ /* 0x000fe80003800000 */
[----:B------:R-:W-:Y:S05]  /*0980*/  @P2 BRA `(.L_x_25) ;  /* 0x00000000001c2947 */ /* 0x000fea0003800000 */
[----:B-1-3--:R-:W1:Y:S02]  /*0990*/  LDS R4, [UR16+0x34] ;  /* 0x00003410ff047984 */ /* 0x00ae640008000800 */
[----:B-1----:R-:W-:-:S05]  /*09a0*/  LOP3.LUT R4, R4, 0x7, RZ, 0xb8, !PT ;  /* 0x0000000704047812 */ /* 0x002fca00078eb8ff */
[----:B------:R1:W-:Y:S01]  /*09b0*/  STS [UR16+0x34], R4 ;  /* 0x00003404ff007988 */ /* 0x0003e20008000810 */
[----:B------:R-:W-:Y:S05]  /*09c0*/  @P2 BRA `(.L_x_26) ;  /* 0x00000000001c2947 */ /* 0x000fea0003800000 */
[----:B-1----:R-:W1:Y:S02]  /*09d0*/  LDS R4, [UR16+0x34] ;  /* 0x00003410ff047984 */ /* 0x002e640008000800 */
[----:B-1----:R-:W-:-:S05]  /*09e0*/  LOP3.LUT R4, R4, 0x38, RZ, 0xb8, !PT ;  /* 0x0000003804047812 */ /* 0x002fca00078eb8ff */
[----:B------:R1:W-:Y:S02]  /*09f0*/  STS [UR16+0x34], R4 ;  /* 0x00003404ff007988 */ /* 0x0003e40008000810 */
.L_x_25:
[----:B------:R-:W-:Y:S05]  /*0a00*/  @P2 BRA `(.L_x_27) ;  /* 0x00000000001c2947 */ /* 0x000fea0003800000 */
[----:B-1-3--:R-:W1:Y:S02]  /*0a10*/  LDS R4, [UR16+0x8] ;  /* 0x00000810ff047984 */ /* 0x00ae640008000800 */
[----:B-1----:R-:W-:-:S05]  /*0a20*/  LOP3.LUT R4, R4, 0x780, RZ, 0xb8, !PT ;  /* 0x0000078004047812 */ /* 0x002fca00078eb8ff */
[----:B------:R3:W-:Y:S02]  /*0a30*/  STS [UR16+0x8], R4 ;  /* 0x00000804ff007988 */ /* 0x0007e40008000810 */
.L_x_26:
[----:B------:R-:W-:Y:S05]  /*0a40*/  @P2 BRA `(.L_x_28) ;  /* 0x0000000000282947 */ /* 0x000fea0003800000 */
[----:B-1-3--:R-:W1:Y:S02]  /*0a50*/  LDS R4, [UR16+0x8] ;  /* 0x00000810ff047984 */ /* 0x00ae640008000800 */
[----:B-1----:R-:W-:-:S05]  /*0a60*/  LOP3.LUT R4, R4, 0x1800, RZ, 0xb8, !PT ;  /* 0x0000180004047812 */ /* 0x002fca00078eb8ff */
[----:B------:R1:W-:Y:S02]  /*0a70*/  STS [UR16+0x8], R4 ;  /* 0x00000804ff007988 */ /* 0x0003e40008000810 */
.L_x_27:
[----:B------:R-:W-:Y:S05]  /*0a80*/  @P2 BREAK B2 ;  /* 0x0000000000022942 */ /* 0x000fea0003800000 */
[----:B------:R-:W-:Y:S05]  /*0a90*/  @P2 BRA `(.L_x_29) ;  /* 0x0000000000242947 */ /* 0x000fea0003800000 */
[----:B-1-3--:R-:W1:Y:S01]  /*0aa0*/  LDS R4, [UR16+0x8] ;  /* 0x00000810ff047984 */ /* 0x00ae620008000800 */
[----:B----45:R-:W-:-:S05]  /*0ab0*/  IMAD.MOV.U32 R5, RZ, RZ, 0x6000 ;  /* 0x00006000ff057424 */ /* 0x030fca00078e00ff */
[----:B-1----:R-:W-:-:S04]  /*0ac0*/  LOP3.LUT R4, R4, 0x6000, R5, 0xd8, !PT ;  /* 0x0000600004047812 */ /* 0x002fc800078ed805 */
[----:B------:R-:W-:-:S05]  /*0ad0*/  LOP3.LUT R4, R4, 0x400000, RZ, 0xb8, !PT ;  /* 0x0040000004047812 */ /* 0x000fca00078eb8ff */
[----:B------:R1:W-:Y:S02]  /*0ae0*/  STS [UR16+0x8], R4 ;  /* 0x00000804ff007988 */ /* 0x0003e40008000810 */
.L_x_28:
[----:B------:R-:W-:Y:S05]  /*0af0*/  BSYNC B2 ;  /* 0x0000000000027941 */ /* 0x000fea0003800000 */
.L_x_24:
[----:B-1-3--:R-:W1:Y:S02]  /*0b00*/  @!P2 LDS R4, [UR16+0x8] ;  /* 0x00000810ff04a984 */ /* 0x00ae640008000800 */
[----:B-1----:R-:W-:-:S05]  /*0b10*/  @!P2 LOP3.LUT R4, R4, 0x8000, RZ, 0xb8, !PT ;  /* 0x000080000404a812 */ /* 0x002fca00078eb8ff */
[----:B------:R1:W-:Y:S02]  /*0b20*/  @!P2 STS [UR16+0x8], R4 ;  /* 0x00000804ff00a988 */ /* 0x0003e40008000810 */
.L_x_29:
[----:B------:R-:W-:Y:S05]  /*0b30*/  BSYNC B3 ;  /* 0x0000000000037941 */ /* 0x000fea0003800000 */
.L_x_23:
[----:B------:R-:W-:Y:S05]  /*0b40*/  WARPSYNC.ALL ;  /* 0x0000000000007948 */ /* 0x000fea0003800000 */
[----:B------:R-:W-:-:S04]  /*0b50*/  UIADD3 UR27, UR5, 0x80, URZ ;  /* 0x00000080051b7890 */ /* 0x000fc8000fffe03f */
[----:B------:R-:W-:-:S04]  /*0b60*/  UIADD3 UR26, UP0, UR27, UR28, URZ ;  /* 0x0000001c1b1a7290 */ /* 0x000fc8000ff1e03f */
[----:B------:R-:W-:Y:S01]  /*0b70*/  ULEA.HI.X.SX32 UR27, UR27, UR29, 0x1, UP0 ;  /* 0x0000001d1b1b7291 */ /* 0x000fe200080f0e3f */
[----:B------:R-:W-:Y:S11]  /*0b80*/  @P0 BRA `(.L_x_30) ;  /* 0x0000000000280947 */ /* 0x000ff60003800000 */
[----:B-1-3--:R-:W1:Y:S01]  /*0b90*/  S2R R4, SR_LANEID ;  /* 0x0000000000047919 */ /* 0x00ae620000000000 */
[----:B------:R-:W-:Y:S05]  /*0ba0*/  WARPSYNC.ALL ;  /* 0x0000000000007948 */ /* 0x000fea0003800000 */
[----:B-1----:R-:W-:-:S05]  /*0bb0*/  IMAD.SHL.U32 R10, R4, 0x4, RZ ;  /* 0x00000004040a7824 */ /* 0x002fca00078e00ff */
[----:B------:R-:W1:Y:S01]  /*0bc0*/  LDS R7, [R10+UR16] ;  /* 0x000000100a077984 */ /* 0x000e620008000800 */
[----:B------:R-:W-:-:S05]  /*0bd0*/  IADD3 R4, P1, R10, UR26, RZ ;  /* 0x0000001a0a047c10 */ /* 0x000fca000ff3e0ff */
[----:B----45:R-:W-:-:S05]  /*0be0*/  IMAD.X R5, RZ, RZ, UR27, P1 ;  /* 0x0000001bff057e24 */ /* 0x030fca00088e06ff */
[----:B-1----:R1:W3:Y:S01]  /*0bf0*/  ATOMG.E.EXCH.STRONG.GPU PT, RZ, [R4], R7 ;  /* 0x0000000704ff73a8 */ /* 0x0022e200041ee100 */
[----:B------:R-:W-:-:S04]  /*0c00*/  DEPBAR {5,4,3,2,1,0} ;  /* 0x0000003f0000791a */ /* 0x000fc80000000000 */
[----:B------:R1:W-:Y:S01]  /*0c10*/  UTMACCTL.IV [UR26] ;  /* 0x000000001a0079b9 */ /* 0x0003e20008000000 */
[----:B------:R-:W-:Y:S01]  /*0c20*/  NOP ;  /* 0x0000000000007918 */ /* 0x000fe20000000000 */
.L_x_30:
[----:B------:R-:W-:Y:S05]  /*0c30*/  @P0 BRA `(.L_x_31) ;  /* 0x00000000000c0947 */ /* 0x000fea0003800000 */
[----:B------:R0:W-:Y:S01]  /*0c40*/  UTMACMDFLUSH ;  /* 0x00000000000079b7 */ /* 0x0001e20000000000 */
[----:B------:R-:W-:Y:S05]  /*0c50*/  @P0 BRA `(.L_x_31) ;  /* 0x0000000000040947 */ /* 0x000fea0003800000 */
[----:B------:R-:W-:-:S04]  /*0c60*/  DEPBAR.LE SB0, 0x0 ;  /* 0x000080000000791a */ /* 0x000fc80000000000 */
.L_x_31:
[----:B------:R-:W-:Y:S05]  /*0c70*/  WARPSYNC.ALL ;  /* 0x0000000000007948 */ /* 0x000fea0003800000 */
[----:B---3--:R-:W-:Y:S06]  /*0c80*/  BAR.SYNC.DEFER_BLOCKING 0x0 ;  /* 0x0000000000007b1d */ /* 0x008fec0000010000 */
[----:B------:R-:W-:Y:S02]  /*0c90*/  BSSY B3, `(.L_x_32) ;  /* 0x000000b000037945 */ /* 0x000fe40003800000 */
[----:B------:R-:W-:Y:S06]  /*0ca0*/  BAR.SYNC.DEFER_BLOCKING 0x0 ;  /* 0x0000000000007b1d */ /* 0x000fec0000010000 */
[----:B------:R3:W-:Y:S01]  /*0cb0*/  @!P0 STS [R3], RZ ;  /* 0x000000ff03008388 */ /* 0x0007e20000000800 */
[----:B------:R-:W-:Y:S01]  /*0cc0*/  NOP ;  /* 0x0000000000007918 */ /* 0x000fe20000000000 */
[----:B------:R-:W-:Y:S05]  /*0cd0*/  @P2 BRA `(.L_x_33) ;  /* 0x0000000000182947 */ /* 0x000fea0003800000 */
[----:B--23--:R-:W2:Y:S01]  /*0ce0*/  LDS R3, [UR16+0x8] ;  /* 0x00000810ff037984 */ /* 0x00cea20008000800 */
[----:B------:R-:W3:Y:S01]  /*0cf0*/  LDC.64 R10, c[0x0][0x220] ;  /* 0x00008800ff0a7b82 */ /* 0x000ee20000000a00 */
[----:B-1----:R-:W-:Y:S02]  /*0d00*/  IMAD.MOV.U32 R4, RZ, RZ, 0x70 ;  /* 0x00000070ff047424 */ /* 0x002fe400078e00ff */
[----:B---3--:R1:W-:Y:S03]  /*0d10*/  STS.64 [UR16], R10 ;  /* 0x0000000aff007988 */ /* 0x0083e60008000a10 */
[----:B--2---:R-:W-:-:S05]  /*0d20*/  LOP3.LUT R3, R3, 0x10, R4, 0xd8, !PT ;  /* 0x0000001003037812 */ /* 0x004fca00078ed804 */
[----:B------:R1:W-:Y:S02]  /*0d30*/  STS [UR16+0x8], R3 ;  /* 0x00000803ff007988 */ /* 0x0003e40008000810 */
.L_x_33:
[----:B-1----:R-:W-:Y:S05]  /*0d40*/  BSYNC B3 ;  /* 0x0000000000037941 */ /* 0x002fea0003800000 */
.L_x_32:
[----:B------:R-:W-:Y:S04]  /*0d50*/  BSSY B3, `(.L_x_34) ;  /* 0x0000033000037945 */ /* 0x000fe80003800000 */
[----:B------:R-:W-:Y:S04]  /*0d60*/  BSSY B4, `(.L_x_35) ;  /* 0x000002e000047945 */ /* 0x000fe80003800000 */
[----:B------:R-:W-:Y:S05]  /*0d70*/  @P2 BRA `(.L_x_36) ;  /* 0x0000000000242947 */ /* 0x000fea0003800000 */
[----:B--23--:R-:W1:Y:S01]  /*0d80*/  LDS R3, [UR16+0x34] ;  /* 0x00003410ff037984 */ /* 0x00ce620008000800 */
[----:B------:R-:W-:-:S05]  /*0d90*/  IMAD.MOV.U32 R4, RZ, RZ, 0x3f000000 ;  /* 0x3f000000ff047424 */ /* 0x000fca00078e00ff */
[----:B-1----:R-:W-:-:S05]  /*0da0*/  LOP3.LUT R3, R3, 0xff000000, R4, 0xb8, !PT ;  /* 0xff00000003037812 */ /* 0x002fca00078eb804 */
[----:B------:R1:W-:Y:S01]  /*0db0*/  STS [UR16+0x34], R3 ;  /* 0x00003403ff007988 */ /* 0x0003e20008000810 */
[----:B------:R-:W-:Y:S05]  /*0dc0*/  @P2 BRA `(.L_x_37) ;  /* 0x0000000000182947 */ /* 0x000fea0003800000 */
[----:B-1----:R-:W1:Y:S01]  /*0dd0*/  LDS R3, [UR16+0x38] ;  /* 0x00003810ff037984 */ /* 0x002e620008000800 */
[----:B------:R-:W-:-:S05]  /*0de0*/  IMAD.MOV.U32 R4, RZ, RZ, 0x3f ;  /* 0x0000003fff047424 */ /* 0x000fca00078e00ff */
[----:B-1----:R-:W-:-:S05]  /*0df0*/  LOP3.LUT R3, R3, 0xff, R4, 0xb8, !PT ;  /* 0x000000ff03037812 */ /* 0x002fca00078eb804 */
[----:B------:R1:W-:Y:S02]  /*0e00*/  STS [UR16+0x38], R3 ;  /* 0x00003803ff007988 */ /* 0x0003e40008000810 */
.L_x_36:
[----:B------:R-:W-:Y:S05]  /*0e10*/  @P2 BRA `(.L_x_38) ;  /* 0x00000000000c2947 */ /* 0x000fea0003800000 */
[----:B------:R1:W-:Y:S02]  /*0e20*/  STS [UR16+0x20], R6 ;  /* 0x00002006ff007988 */ /* 0x0003e40008000810 */
.L_x_37:
[----:B------:R-:W-:Y:S05]  /*0e30*/  @P2 BRA `(.L_x_39) ;  /* 0x0000000000242947 */ /* 0x000fea0003800000 */
[----:B------:R1:W-:Y:S02]  /*0e40*/  STS [UR16+0x24], R2 ;  /* 0x00002402ff007988 */ /* 0x0003e40008000810 */
.L_x_38:
[----:B------:R-:W-:Y:S05]  /*0e50*/  @P2 BRA `(.L_x_40) ;  /* 0x00000000002c2947 */ /* 0x000fea0003800000 */
[----:B-1----:R-:W1:Y:S01]  /*0e60*/  LDS R2, [UR16+0x1c] ;  /* 0x00001c10ff027984 */ /* 0x002e620008000800 */
[----:B------:R-:W4:Y:S02]  /*0e70*/  LDC.64 R6, c[0x0][0x248] ;  /* 0x00009200ff067b82 */ /* 0x000f240000000a00 */
[--C-:B----45:R-:W-:Y:S02]  /*0e80*/  SHF.R.U32.HI R5, RZ, 0x4, R7.reuse ;  /* 0x00000004ff057819 */ /* 0x130fe40000011607 */
[----:B--23--:R-:W-:-:S05]  /*0e90*/  SHF.R.U64 R3, R6, 0x4, R7 ;  /* 0x0000000406037819 */ /* 0x00cfca0000001207 */
[----:B------:R2:W-:Y:S01]  /*0ea0*/  STS [UR16+0xc], R3 ;  /* 0x00000c03ff007988 */ /* 0x0005e20008000810 */
[----:B-1----:R-:W-:-:S05]  /*0eb0*/  LOP3.LUT R2, R2, 0xf, R5, 0xb8, !PT ;  /* 0x0000000f02027812 */ /* 0x002fca00078eb805 */
[----:B------:R2:W-:Y:S02]  /*0ec0*/  STS [UR16+0x1c], R2 ;  /* 0x00001c02ff007988 */ /* 0x0005e40008000810 */
.L_x_39:
[----:B------:R-:W-:Y:S05]  /*0ed0*/  @P2 BRA `(.L_x_41) ;  /* 0x00000000001c2947 */ /* 0x000fea0003800000 */
[----:B--2---:R-:W2:Y:S02]  /*0ee0*/  LDS R2, [UR16+0x34] ;  /* 0x00003410ff027984 */ /* 0x004ea40008000800 */
[----:B--2---:R-:W-:-:S05]  /*0ef0*/  LOP3.LUT R2, R2, 0x7, RZ, 0xb8, !PT ;  /* 0x0000000702027812 */ /* 0x004fca00078eb8ff */
[----:B------:R2:W-:Y:S02]  /*0f00*/  STS [UR16+0x34], R2 ;  /* 0x00003402ff007988 */ /* 0x0005e40008000810 */
.L_x_40:
[----:B------:R-:W-:Y:S05]  /*0f10*/  @P2 BRA `(.L_x_42) ;  /* 0x00000000001c2947 */ /* 0x000fea0003800000 */
[----:B-12---:R-:W1:Y:S02]  /*0f20*/  LDS R2, [UR16+0x34] ;  /* 0x00003410ff027984 */ /* 0x006e640008000800 */
[----:B-1----:R-:W-:-:S05]  /*0f30*/  LOP3.LUT R2, R2, 0x38, RZ, 0xb8, !PT ;  /* 0x0000003802027812 */ /* 0x002fca00078eb8ff */
[----:B------:R1:W-:Y:S02]  /*0f40*/  STS [UR16+0x34], R2 ;  /* 0x00003402ff007988 */ /* 0x0003e40008000810 */
.L_x_41:
[----:B------:R-:W-:Y:S05]  /*0f50*/  @P2 BRA `(.L_x_43) ;  /* 0x00000000001c2947 */ /* 0x000fea0003800000 */
[----:B-12---:R-:W1:Y:S02]  /*0f60*/  LDS R2, [UR16+0x8] ;  /* 0x00000810ff027984 */ /* 0x006e640008000800 */
[----:B-1----:R-:W-:-:S05]  /*0f70*/  LOP3.LUT R2, R2, 0x780, RZ, 0xb8, !PT ;  /* 0x0000078002027812 */ /* 0x002fca00078eb8ff */
[----:B------:R1:W-:Y:S02]  /*0f80*/  STS [UR16+0x8], R2 ;  /* 0x00000802ff007988 */ /* 0x0003e40008000810 */
.L_x_42:
[----:B------:R-:W-:Y:S05]  /*0f90*/  @P2 BRA `(.L_x_44) ;  /* 0x0000000000282947 */ /* 0x000fea0003800000 */
[----:B-12---:R-:W1:Y:S02]  /*0fa0*/  LDS R2, [UR16+0x8] ;  /* 0x00000810ff027984 */ /* 0x006e640008000800 */
[----:B-1----:R-:W-:-:S05]  /*0fb0*/  LOP3.LUT R2, R2, 0x1800, RZ, 0xb8, !PT ;  /* 0x0000180002027812 */ /* 0x002fca00078eb8ff */
[----:B------:R1:W-:Y:S02]  /*0fc0*/  STS [UR16+0x8], R2 ;  /* 0x00000802ff007988 */ /* 0x0003e40008000810 */
.L_x_43:
[----:B------:R-:W-:Y:S05]  /*0fd0*/  @P2 BREAK B4 ;  /* 0x0000000000042942 */ /* 0x000fea0003800000 */
[----:B------:R-:W-:Y:S05]  /*0fe0*/  @P2 BRA `(.L_x_45) ;  /* 0x0000000000242947 */ /* 0x000fea0003800000 */
[----:B-12---:R-:W1:Y:S01]  /*0ff0*/  LDS R2, [UR16+0x8] ;  /* 0x00000810ff027984 */ /* 0x006e620008000800 */
[----:B---3--:R-:W-:-:S05]  /*1000*/  IMAD.MOV.U32 R3, RZ, RZ, 0x6000 ;  /* 0x00006000ff037424 */ /* 0x008fca00078e00ff */
[----:B-1----:R-:W-:-:S04]  /*1010*/  LOP3.LUT R2, R2, 0x4000, R3, 0xd8, !PT ;  /* 0x0000400002027812 */ /* 0x002fc800078ed803 */
[----:B------:R-:W-:-:S05]  /*1020*/  LOP3.LUT R2, R2, 0x400000, RZ, 0xb8, !PT ;  /* 0x0040000002027812 */ /* 0x000fca00078eb8ff */
[----:B------:R1:W-:Y:S02]  /*1030*/  STS [UR16+0x8], R2 ;  /* 0x00000802ff007988 */ /* 0x0003e40008000810 */
.L_x_44:
[----:B------:R-:W-:Y:S05]  /*1040*/  BSYNC B4 ;  /* 0x0000000000047941 */ /* 0x000fea0003800000 */
.L_x_35:
[----:B-12---:R-:W1:Y:S02]  /*1050*/  @!P2 LDS R2, [UR16+0x8] ;  /* 0x00000810ff02a984 */ /* 0x006e640008000800 */
[----:B-1----:R-:W-:-:S05]  /*1060*/  @!P2 LOP3.LUT R2, R2, 0x8000, RZ, 0xb8, !PT ;  /* 0x000080000202a812 */ /* 0x002fca00078eb8ff */
[----:B------:R1:W-:Y:S02]  /*1070*/  @!P2 STS [UR16+0x8], R2 ;  /* 0x00000802ff00a988 */ /* 0x0003e40008000810 */
.L_x_45:
[----:B------:R-:W-:Y:S05]  /*1080*/  BSYNC B3 ;  /* 0x0000000000037941 */ /* 0x000fea0003800000 */
.L_x_34:
[----:B------:R-:W-:Y:S05]  /*1090*/  WARPSYNC.ALL ;  /* 0x0000000000007948 */ /* 0x000fea0003800000 */
[----:B------:R-:W-:-:S04]  /*10a0*/  UIADD3 UR5, UR5, 0x100, URZ ;  /* 0x0000010005057890 */ /* 0x000fc8000fffe03f */
[----:B------:R-:W-:-:S04]  /*10b0*/  UIADD3 UR28, UP0, UR5, UR28, URZ ;  /* 0x0000001c051c7290 */ /* 0x000fc8000ff1e03f */
[----:B------:R-:W-:Y:S01]  /*10c0*/  ULEA.HI.X.SX32 UR29, UR5, UR29, 0x1, UP0 ;  /* 0x0000001d051d7291 */ /* 0x000fe200080f0e3f */
[----:B------:R-:W-:Y:S11]  /*10d0*/  @P0 BRA `(.L_x_46) ;  /* 0x0000000000280947 */ /* 0x000ff60003800000 */
[----:B-12---:R-:W1:Y:S01]  /*10e0*/  S2R R2, SR_LANEID ;  /* 0x0000000000027919 */ /* 0x006e620000000000 */
[----:B------:R-:W-:Y:S05]  /*10f0*/  WARPSYNC.ALL ;  /* 0x0000000000007948 */ /* 0x000fea0003800000 */
[----:B-1----:R-:W-:-:S05]  /*1100*/  IMAD.SHL.U32 R4, R2, 0x4, RZ ;  /* 0x0000000402047824 */ /* 0x002fca00078e00ff */
[----:B----45:R-:W1:Y:S01]  /*1110*/  LDS R5, [R4+UR16] ;  /* 0x0000001004057984 */ /* 0x030e620008000800 */
[----:B------:R-:W-:-:S05]  /*1120*/  IADD3 R2, P1, R4, UR28, RZ ;  /* 0x0000001c04027c10 */ /* 0x000fca000ff3e0ff */
[----:B---3--:R-:W-:-:S05]  /*1130*/  IMAD.X R3, RZ, RZ, UR29, P1 ;  /* 0x0000001dff037e24 */ /* 0x008fca00088e06ff */
[----:B-1----:R1:W2:Y:S01]  /*1140*/  ATOMG.E.EXCH.STRONG.GPU PT, RZ, [R2], R5 ;  /* 0x0000000502ff73a8 */ /* 0x0022a200041ee100 */
[----:B------:R-:W-:-:S04]  /*1150*/  DEPBAR {5,4,3,2,1,0} ;  /* 0x0000003f0000791a */ /* 0x000fc80000000000 */
[----:B------:R1:W-:Y:S01]  /*1160*/  UTMACCTL.IV [UR28] ;  /* 0x000000001c0079b9 */ /* 0x0003e20008000000 */
[----:B------:R-:W-:Y:S01]  /*1170*/  NOP ;  /* 0x0000000000007918 */ /* 0x000fe20000000000 */
.L_x_46:
[----:B------:R-:W-:Y:S05]  /*1180*/  @P0 BRA `(.L_x_47) ;  /* 0x00000000000c0947 */ /* 0x000fea0003800000 */
[----:B------:R0:W-:Y:S01]  /*1190*/  UTMACMDFLUSH ;  /* 0x00000000000079b7 */ /* 0x0001e20000000000 */
[----:B------:R-:W-:Y:S05]  /*11a0*/  @P0 BRA `(.L_x_47) ;  /* 0x0000000000040947 */ /* 0x000fea0003800000 */
[----:B------:R-:W-:-:S04]  /*11b0*/  DEPBAR.LE SB0, 0x0 ;  /* 0x000080000000791a */ /* 0x000fc80000000000 */
.L_x_47:
[----:B------:R-:W-:Y:S05]  /*11c0*/  WARPSYNC.ALL ;  /* 0x0000000000007948 */ /* 0x000fea0003800000 */
[----:B--2---:R-:W-:Y:S01]  /*11d0*/  BAR.SYNC.DEFER_BLOCKING 0x0 ;  /* 0x0000000000007b1d */ /* 0x004fe20000010000 */
[----:B------:R-:W-:Y:S01]  /*11e0*/  ISETP.GE.AND P0, PT, R9, 0x1, PT ;  /* 0x000000010900780c */ /* 0x000fe20003f06270 */
[----:B------:R-:W-:Y:S01]  /*11f0*/  USHF.L.U32 UR15, UR25, 0x6, URZ ;  /* 0x00000006190f7899 */ /* 0x000fe2000800063f */
[----:B------:R-:W-:Y:S02]  /*1200*/  CS2R R24, SRZ ;  /* 0x0000000000187805 */ /* 0x000fe4000001ff00 */
[----:B------:R-:W-:-:S02]  /*1210*/  CS2R R26, SRZ ;  /* 0x00000000001a7805 */ /* 0x000fc4000001ff00 */
[----:B------:R-:W-:Y:S01]  /*1220*/  CS2R R28, SRZ ;  /* 0x00000000001c7805 */ /* 0x000fe2000001ff00 */
[----:B------:R-:W-:Y:S01]  /*1230*/  VOTEU.ALL UP0, P2 ;  /* 0x00000000003f7886 */ /* 0x000fe20001000000 */
[----:B------:R-:W-:Y:S01]  /*1240*/  UMOV UR6, 0x1 ;  /* 0x0000000100067882 */ /* 0x000fe20000000000 */
[----:B------:R-:W-:Y:S01]  /*1250*/  VOTEU.ALL UP1, P2 ;  /* 0x00000000003f7886 */ /* 0x000fe20001020000 */
[----:B------:R-:W-:Y:S01]  /*1260*/  VOTEU.ALL UP2, P2 ;  /* 0x00000000003f7886 */ /* 0x000fe20001040000 */
[----:B------:R-:W-:Y:S01]  /*1270*/  VOTEU.ALL UP3, P2 ;  /* 0x00000000003f7886 */ /* 0x000fe20001060000 */
[----:B------:R-:W-:-:S04]  /*1280*/  @!UP0 UIADD3 UR8, -UR6, 0x100000, URZ ;  /* 0x0010000006088890 */ /* 0x000fc8000fffe13f */
[----:B------:R-:W-:Y:S02]  /*1290*/  @!UP0 USHF.L.U32 UR9, UR8, 0xb, URZ ;  /* 0x0000000b08098899 */ /* 0x000fe4000800063f */
[----:B------:R-:W-:Y:S01]  /*12a0*/  @!UP0 USHF.L.U32 UR8, UR8, 0x1, URZ ;  /* 0x0000000108088899 */ /* 0x000fe2000800063f */
[----:B------:R-:W-:Y:S01]  /*12b0*/  CS2R R30, SRZ ;  /* 0x00000000001e7805 */ /* 0x000fe2000001ff00 */
        /* <DEDUP_REMOVED lines=12> */
[----:B------:R-:W-:Y:S01]  /*1380*/  VOTEU.ALL UP0, P2 ;  /* 0x00000000003f7886 */ /* 0x000fe20001000000 */
[----:B------:R-:W-:Y:S01]  /*1390*/  CS2R R38, SRZ ;  /* 0x0000000000267805 */ /* 0x000fe2000001ff00 */
[----:B------:R-:W2:Y:S03]  /*13a0*/  FENCE.VIEW.ASYNC.S ;  /* 0x00000000000073c6 */ /* 0x000ea60000000000 */
[----:B--2---:R-:W2:Y:S02]  /*13b0*/  @!UP0 SYNCS.EXCH.64 URZ, [UR16+0x10000], UR8 ;  /* 0x01000008103f85b2 */ /* 0x004ea40008000100 */
[----:B--2---:R-:W-:Y:S06]  /*13c0*/  BAR.SYNC.DEFER_BLOCKING 0x0 ;  /* 0x0000000000007b1d */ /* 0x004fec0000010000 */
[----:B------:R2:W4:Y:S02]  /*13d0*/  @!UP1 SYNCS.EXCH.64 URZ, [UR16+0x10008], UR10 ;  /* 0x0100080a103f95b2 */ /* 0x0005240008000100 */
[----:B----4-:R-:W-:Y:S01]  /*13e0*/  BAR.SYNC.DEFER_BLOCKING 0x0 ;  /* 0x0000000000007b1d */ /* 0x010fe20000010000 */
[----:B--2---:R-:W-:-:S05]  /*13f0*/  USHF.L.U32 UR11, UR36, 0x6, URZ ;  /* 0x00000006240b7899 */ /* 0x004fca000800063f */
[----:B------:R2:W4:Y:S02]  /*1400*/  @!UP2 SYNCS.EXCH.64 URZ, [UR16+0x10010], UR12 ;  /* 0x0100100c103fa5b2 */ /* 0x0005240008000100 */
[----:B----4-:R-:W-:Y:S06]  /*1410*/  BAR.SYNC.DEFER_BLOCKING 0x0 ;  /* 0x0000000000007b1d */ /* 0x010fec0000010000 */
[----:B------:R2:W4:Y:S01]  /*1420*/  @!UP3 SYNCS.EXCH.64 URZ, [UR16+0x10018], UR6 ;  /* 0x01001806103fb5b2 */ /* 0x0005220008000100 */
[----:B------:R-:W-:Y:S05]  /*1430*/  @!P0 BRA `(.L_x_48) ;  /* 0x0000000400348947 */ /* 0x000fea0003800000 */
[----:B------:R-:W2:Y:S01]  /*1440*/  LDC R4, c[0x0][0x230] ;  /* 0x00008c00ff047b82 */ /* 0x000ea20000000800 */
[----:B-1----:R-:W-:Y:S02]  /*1450*/  SHF.R.U32.HI R2, RZ, 0x5, R0 ;  /* 0x00000005ff027819 */ /* 0x002fe40000011600 */
[----:B------:R-:W-:Y:S02]  /*1460*/  CS2R R24, SRZ ;  /* 0x0000000000187805 */ /* 0x000fe4000001ff00 */
[----:B------:R-:W-:Y:S02]  /*1470*/  CS2R R26, SRZ ;  /* 0x00000000001a7805 */ /* 0x000fe4000001ff00 */
[----:B------:R-:W-:Y:S02]  /*1480*/  CS2R R28, SRZ ;  /* 0x00000000001c7805 */ /* 0x000fe4000001ff00 */
[----:B------:R-:W-:Y:S02]  /*1490*/  R2UR UR18, R2 ;  /* 0x00000000021272ca */ /* 0x000fe400000e0000 */
[----:B------:R-:W-:-:S02]  /*14a0*/  CS2R R30, SRZ ;  /* 0x00000000001e7805 */ /* 0x000fc4000001ff00 */
[----:B------:R-:W-:Y:S02]  /*14b0*/  CS2R R32, SRZ ;  /* 0x0000000000207805 */ /* 0x000fe4000001ff00 */
[----:B------:R-:W-:Y:S02]  /*14c0*/  CS2R R34, SRZ ;  /* 0x0000000000227805 */ /* 0x000fe4000001ff00 */
[----:B------:R-:W-:Y:S02]  /*14d0*/  CS2R R36, SRZ ;  /* 0x0000000000247805 */ /* 0x000fe4000001ff00 */
[----:B------:R-:W-:Y:S01]  /*14e0*/  CS2R R38, SRZ ;  /* 0x0000000000267805 */ /* 0x000fe2000001ff00 */
[----:B------:R-:W-:Y:S01]  /*14f0*/  UMOV UR5, URZ ;  /* 0x0000003f00057c82 */ /* 0x000fe20008000000 */
[----:B------:R-:W-:-:S05]  /*1500*/  UMOV UR10, URZ ;  /* 0x0000003f000a7c82 */ /* 0x000fca0008000000 */
.L_x_50:
[----:B----4-:R-:W-:Y:S01]  /*1510*/  BAR.SYNC.DEFER_BLOCKING 0x0 ;  /* 0x0000000000007b1d */ /* 0x010fe20000010000 */
[----:B------:R-:W-:Y:S01]  /*1520*/  ULEA UR32, UR5, UR16, 0x3 ;  /* 0x0000001005207291 */ /* 0x000fe2000f8e183f */
[----:B---3--:R-:W-:Y:S01]  /*1530*/  @!P2 IMAD.MOV.U32 R3, RZ, RZ, 0x4000 ;  /* 0x00004000ff03a424 */ /* 0x008fe200078e00ff */
[----:B------:R-:W-:Y:S01]  /*1540*/  ELECT P1, URZ, PT ;  /* 0x00000000003f782f */ /* 0x000fe20003820000 */
[----:B------:R-:W-:Y:S01]  /*1550*/  IMAD.U32 R2, RZ, RZ, UR4 ;  /* 0x00000004ff027e24 */ /* 0x000fe2000f8e00ff */
[----:B------:R-:W-:Y:S02]  /*1560*/  ULEA UR8, UR5, UR16, 0xd ;  /* 0x0000001005087291 */ /* 0x000fe4000f8e683f */
[----:B------:R-:W-:Y:S02]  /*1570*/  ISETP.LT.U32.AND P1, PT, R8, 0x20, P1 ;  /* 0x000000200800780c */ /* 0x000fe40000f21070 */
[----:B------:R-:W-:Y:S02]  /*1580*/  ELECT P0, URZ, PT ;  /* 0x00000000003f782f */ /* 0x000fe40003800000 */
[----:B------:R-:W-:Y:S01]  /*1590*/  SHF.L.U32 R2, R2, 0x1f, RZ ;  /* 0x0000001f02027819 */ /* 0x000fe200000006ff */
[----:B--2---:R-:W-:Y:S01]  /*15a0*/  UIADD3 UR12, UR8, 0x8000, URZ ;  /* 0x00008000080c7890 */ /* 0x004fe2000fffe03f */
[----:B------:R-:W-:Y:S01]  /*15b0*/  ISETP.LT.U32.AND P0, PT, R8, 0x20, P0 ;  /* 0x000000200800780c */ /* 0x000fe20000701070 */
[----:B------:R-:W-:Y:S01]  /*15c0*/  UMOV UR14, UR10 ;  /* 0x0000000a000e7c82 */ /* 0x000fe20008000000 */
[----:B------:R-:W-:-:S02]  /*15d0*/  USHF.L.U32 UR17, UR18, 0x6, URZ ;  /* 0x0000000612117899 */ /* 0x000fc4000800063f */
[----:B------:R-:W-:Y:S02]  /*15e0*/  USHF.R.U32.HI UR20, URZ, 0x4, UR8 ;  /* 0x000000043f147899 */ /* 0x000fe40008011608 */
[----:B------:R-:W-:Y:S01]  /*15f0*/  ULOP3.LUT UR17, UR17, 0x100, URZ, 0xc0, !UPT ;  /* 0x0000010011117892 */ /* 0x000fe2000f8ec03f */
[----:B------:R-:W-:Y:S01]  /*1600*/  VOTEU.ANY UP0, P1 ;  /* 0x00000000003f7886 */ /* 0x000fe20000800100 */
[----:B------:R-:W-:Y:S02]  /*1610*/  VOTEU.ANY UP2, P1 ;  /* 0x00000000003f7886 */ /* 0x000fe40000840100 */
[----:B------:R-:W-:Y:S01]  /*1620*/  ULEA.HI UR17, UR12, UR17, URZ, 0x1c ;  /* 0x000000110c117291 */ /* 0x000fe2000f8fe03f */
[----:B------:R1:W-:Y:S01]  /*1630*/  @!P2 SYNCS.ARRIVE.TRANS64 RZ, [UR32+0x10000], R3 ;  /* 0x01000003ffffa9a7 */ /* 0x0003e20008000020 */
[----:B------:R2:W-:Y:S06]  /*1640*/  MEMBAR.ALL.CTA ;  /* 0x0000000000007992 */ /* 0x0005ec0000008000 */
[----:B--2---:R-:W2:Y:S01]  /*1650*/  FENCE.VIEW.ASYNC.S ;  /* 0x00000000000073c6 */ /* 0x004ea20000000000 */
[----:B------:R-:W-:Y:S01]  /*1660*/  @UP0 UIADD3 UR9, UR32, 0x10000, URZ ;  /* 0x0001000020090890 */ /* 0x000fe2000fffe03f */
[----:B------:R-:W-:Y:S01]  /*1670*/  @UP0 UMOV UR6, UR24 ;  /* 0x0000001800060c82 */ /* 0x000fe20008000000 */
[----:B------:R-:W-:Y:S01]  /*1680*/  @UP0 UMOV UR7, UR19 ;  /* 0x0000001300070c82 */ /* 0x000fe20008000000 */
[----:B--2---:R-:W-:Y:S01]  /*1690*/  VOTEU.ANY UP1, P0 ;  /* 0x00000000003f7886 */ /* 0x004fe20000020100 */
[----:B------:R-:W-:Y:S01]  /*16a0*/  VOTEU.ANY UP3, P0 ;  /* 0x00000000003f7886 */ /* 0x000fe20000060100 */
[----:B------:R-:W-:-:S02]  /*16b0*/  USGXT.U32 UR20, UR20, 0xe ;  /* 0x0000000e1414789a */ /* 0x000fc40008000000 */
[----:B------:R-:W-:Y:S02]  /*16c0*/  ULOP3.LUT UR22, UR17, 0x3fff, URZ, 0xc0, !UPT ;  /* 0x00003fff11167892 */ /* 0x000fe4000f8ec03f */
[----:B------:R-:W-:Y:S01]  /*16d0*/  @UP1 UIADD3 UR13, UR32, 0x10000, URZ ;  /* 0x00010000200d1890 */ /* 0x000fe2000fffe03f */
[----:B------:R-:W-:Y:S01]  /*16e0*/  @UP1 UMOV UR30, UR26 ;  /* 0x0000001a001e1c82 */ /* 0x000fe20008000000 */
[----:B------:R-:W-:Y:S01]  /*16f0*/  @UP1 UMOV UR31, UR27 ;  /* 0x0000001b001f1c82 */ /* 0x000fe20008000000 */
[----:B------:R-:W-:Y:S01]  /*1700*/  UMOV UR21, 0x40000040 ;  /* 0x4000004000157882 */ /* 0x000fe20000000000 */
[----:B------:R-:W-:Y:S01]  /*1710*/  UMOV UR23, 0x40000040 ;  /* 0x4000004000177882 */ /* 0x000fe20000000000 */
[----:B------:R-:W-:Y:S06]  /*1720*/  BAR.SYNC.DEFER_BLOCKING 0x0 ;  /* 0x0000000000007b1d */ /* 0x000fec0000010000 */
[----:B------:R1:W-:Y:S02]  /*1730*/  @UP2 UTMALDG.2D [UR8], [UR6] ;  /* 0x00000008060025b4 */ /* 0x0003e40008008000 */
[----:B------:R-:W-:Y:S06]  /*1740*/  BAR.SYNC.DEFER_BLOCKING 0x0 ;  /* 0x0000000000007b1d */ /* 0x000fec0000010000 */
[----:B------:R1:W-:Y:S02]  /*1750*/  @UP3 UTMALDG.2D [UR12], [UR30] ;  /* 0x0000000c1e0035b4 */ /* 0x0003e40008008000 */
[----:B------:R-:W-:Y:S06]  /*1760*/  BAR.SYNC.DEFER_BLOCKING 0x0 ;  /* 0x0000000000007b1d */ /* 0x000fec0000010000 */
[----:B------:R-:W2:Y:S02]  /*1770*/  SYNCS.PHASECHK.TRANS64.TRYWAIT P0, [UR32+0x10000], R2 ;  /* 0x01000002ff0075a7 */ /* 0x000ea40008000160 */
[----:B-12---:R-:W-:Y:S05]  /*1780*/  @!P0 BRA `(.L_x_49) ;  /* 0x00000004002c8947 */ /* 0x006fea0003800000 */
.L_x_51:
[----:B------:R-:W-:Y:S02]  /*1790*/  WARPGROUP.DEPBAR.LE gsb0, 0x0 ;  /* 0x00008000000079c5 */ /* 0x000fe40000010000 */
[----:B------:R-:W-:Y:S01]  /*17a0*/  WARPGROUP.ARRIVE ;  /* 0x00000000000079c5 */ /* 0x000fe20000000000 */
[----:B------:R-:W-:Y:S01]  /*17b0*/  UMOV UR6, URZ ;  /* 0x0000003f00067c82 */ /* 0x000fe20008000000 */
[----:B------:R-:W-:Y:S01]  /*17c0*/  UMOV UR7, URZ ;  /* 0x0000003f00077c82 */ /* 0x000fe20008000000 */
[----:B------:R-:W-:Y:S02]  /*17d0*/  UIADD3 UR10, UR10, 0x80, URZ ;  /* 0x000000800a0a7890 */ /* 0x000fe4000fffe03f */
[----:B------:R-:W-:Y:S01]  /*17e0*/  UIADD3 UR5, UR5, 0x1, URZ ;  /* 0x0000000105057890 */ /* 0x000fe2000fffe03f */
[----:B------:R-:W-:Y:S01]  /*17f0*/  QGMMA.64x32x32.F32.E4M3.E4M3 R24, gdesc[UR20], R24 ;  /* 0x00600000141879f3 */ /* 0x000fe20008700818 */
[----:B------:R-:W-:Y:S02]  /*1800*/  UIADD3 UR20, UP0, UR20, 0x2, URZ ;  /* 0x0000000214147890 */ /* 0x000fe4000ff1e03f */
[----:B------:R-:W-:Y:S01]  /*1810*/  UIADD3 UR22, UP1, UR22, 0x2, URZ ;  /* 0x0000000216167890 */ /* 0x000fe2000ff3e03f */
[----:B------:R-:W-:Y:S01]  /*1820*/  ISETP.LE.AND P0, PT, R4, UR10, PT ;  /* 0x0000000a04007c0c */ /* 0x000fe2000bf03270 */
[----:B------:R-:W-:-:S02]  /*1830*/  UIADD3.X UR21, UR6, 0x40000040, URZ, UP0, !UPT ;  /* 0x4000004006157890 */ /* 0x000fc400087fe43f */
[----:B------:R-:W-:Y:S02]  /*1840*/  UIADD3.X UR23, UR7, 0x40000040, URZ, UP1, !UPT ;  /* 0x4000004007177890 */ /* 0x000fe40008ffe43f */
[----:B------:R-:W-:Y:S02]  /*1850*/  UIADD3.64 UR32, UR20, 0x2, URZ ;  /* 0x0000000214207897 */ /* 0x000fe4000fffe03f */
[----:B------:R-:W-:Y:S02]  /*1860*/  UIADD3.64 UR34, UR22, 0x2, URZ ;  /* 0x0000000216227897 */ /* 0x000fe4000fffe03f */
[----:B------:R-:W-:-:S04]  /*1870*/  UISETP.NE.U32.AND UP0, UPT, UR5, 0x4, UPT ;  /* 0x000000040500788c */ /* 0x000fc8000bf05070 */
[----:B------:R-:W-:Y:S02]  /*1880*/  USEL UR6, URZ, 0x1, UP0 ;  /* 0x000000013f067887 */ /* 0x000fe40008000000 */
[----:B------:R-:W-:Y:S02]  /*1890*/  USEL UR5, UR5, URZ, UP0 ;  /* 0x0000003f05057287 */ /* 0x000fe40008000000 */
[----:B------:R-:W-:Y:S01]  /*18a0*/  ULOP3.LUT UR4, UR4, UR6, URZ, 0x3c, !UPT ;  /* 0x0000000604047292 */ /* 0x000fe2000f8e3c3f */
[----:B------:R-:W-:Y:S01]  /*18b0*/  QGMMA.64x32x32.F32.E4M3.E4M3 R24, gdesc[UR20], R24 ;  /* 0x00600000141879f3 */ /* 0x000fe20008700818 */
[----:B------:R-:W-:Y:S02]  /*18c0*/  UIADD3.64 UR20, UR20, 0x4, URZ ;  /* 0x0000000414147897 */ /* 0x000fe4000fffe03f */
[----:B------:R-:W-:Y:S01]  /*18d0*/  UIADD3.64 UR22, UR22, 0x4, URZ ;  /* 0x0000000416167897 */ /* 0x000fe2000fffe03f */
[----:B------:R-:W-:Y:S08]  /*18e0*/  QGMMA.64x32x32.F32.E4M3.E4M3 R24, gdesc[UR32], R24 ;  /* 0x00600000201879f3 */ /* 0x000ff00008700818 */
[----:B------:R-:W-:Y:S01]  /*18f0*/  QGMMA.64x32x32.F32.E4M3.E4M3 R24, gdesc[UR20], R24, gsb0 ;  /* 0x00600000141879f3 */ /* 0x000fe20008000818 */
[----:B------:R-:W-:Y:S05]  /*1900*/  @!P0 BRA `(.L_x_50) ;  /* 0xfffffffc00008947 */ /* 0x000fea000383ffff */
.L_x_48:
[----:B------:R-:W-:Y:S02]  /*1910*/  WARPGROUP.DEPBAR.LE gsb0, 0x0 ;  /* 0x00008000000079c5 */ /* 0x000fe40000010000 */
[----:B----4-:R-:W-:Y:S01]  /*1920*/  BAR.SYNC.DEFER_BLOCKING 0x0 ;  /* 0x0000000000007b1d */ /* 0x010fe20000010000 */
[C---:B-1----:R-:W-:Y:S01]  /*1930*/  IMAD.SHL.U32 R2, R0.reuse, 0x20, RZ ;  /* 0x0000002000027824 */ /* 0x042fe200078e00ff */
[----:B-----5:R-:W-:Y:S01]  /*1940*/  SHF.R.U32.HI R5, RZ, 0x2, R0 ;  /* 0x00000002ff057819 */ /* 0x020fe20000011600 */
[C---:B------:R-:W-:Y:S01]  /*1950*/  IMAD.SHL.U32 R4, R0.reuse, 0x2, RZ ;  /* 0x0000000200047824 */ /* 0x040fe200078e00ff */
[----:B------:R-:W-:Y:S01]  /*1960*/  F2FP.SATFINITE.E4M3.F32.PACK_AB_MERGE_C R24, R25, R24, RZ ;  /* 0x000000181918723e */ /* 0x000fe200048070ff */
[----:B---3--:R-:W-:Y:S01]  /*1970*/  IMAD.SHL.U32 R3, R0, 0x10, RZ ;  /* 0x0000001000037824 */ /* 0x008fe200078e00ff */
[----:B------:R-:W-:Y:S02]  /*1980*/  LOP3.LUT R2, R2, 0xc00, RZ, 0xc0, !PT ;  /* 0x00000c0002027812 */ /* 0x000fe400078ec0ff */
[----:B------:R-:W-:-:S02]  /*1990*/  ELECT P0, URZ, PT ;  /* 0x00000000003f782f */ /* 0x000fc40003800000 */
[----:B------:R-:W-:Y:S01]  /*19a0*/  LOP3.LUT R4, R4, 0x36, RZ, 0xc0, !PT ;  /* 0x0000003604047812 */ /* 0x000fe200078ec0ff */
[----:B------:R-:W-:Y:S01]  /*19b0*/  UMOV UR17, UR15 ;  /* 0x0000000f00117c82 */ /* 0x000fe20008000000 */
[----:B------:R-:W-:Y:S01]  /*19c0*/  LOP3.LUT R2, R2, 0x1c0, R3, 0xf8, !PT ;  /* 0x000001c002027812 */ /* 0x000fe200078ef803 */
[----:B------:R-:W-:Y:S01]  /*19d0*/  UMOV UR18, UR11 ;  /* 0x0000000b00127c82 */ /* 0x000fe20008000000 */
[----:B------:R-:W-:Y:S02]  /*19e0*/  LOP3.LUT R5, R4, 0x20, R5, 0x78, !PT ;  /* 0x0000002004057812 */ /* 0x000fe400078e7805 */
[----:B------:R-:W-:Y:S02]  /*19f0*/  F2FP.SATFINITE.E4M3.F32.PACK_AB_MERGE_C R26, R27, R26, RZ ;  /* 0x0000001a1b1a723e */ /* 0x000fe400048070ff */
[----:B------:R-:W-:Y:S02]  /*1a00*/  LOP3.LUT R5, R2, R5, RZ, 0xfc, !PT ;  /* 0x0000000502057212 */ /* 0x000fe400078efcff */
[----:B------:R-:W-:-:S02]  /*1a10*/  F2FP.SATFINITE.E4M3.F32.PACK_AB_MERGE_C R28, R29, R28, RZ ;  /* 0x0000001c1d1c723e */ /* 0x000fc400048070ff */
[----:B------:R-:W-:Y:S02]  /*1a20*/  F2FP.SATFINITE.E4M3.F32.PACK_AB_MERGE_C R30, R31, R30, RZ ;  /* 0x0000001e1f1e723e */ /* 0x000fe400048070ff */
[----:B------:R-:W-:Y:S01]  /*1a30*/  F2FP.SATFINITE.E4M3.F32.PACK_AB_MERGE_C R32, R33, R32, RZ ;  /* 0x000000202120723e */ /* 0x000fe200048070ff */
[----:B------:R-:W1:Y:S02]  /*1a40*/  @!P2 SYNCS.CCTL.IV [UR16+0x10000] ;  /* 0x01000000ff00a9b1 */ /* 0x000e640008000010 */
[----:B-1----:R-:W-:Y:S01]  /*1a50*/  BAR.SYNC.DEFER_BLOCKING 0x0 ;  /* 0x0000000000007b1d */ /* 0x002fe20000010000 */
[----:B------:R-:W-:Y:S02]  /*1a60*/  F2FP.SATFINITE.E4M3.F32.PACK_AB_MERGE_C R34, R35, R34, RZ ;  /* 0x000000222322723e */ /* 0x000fe400048070ff */
[----:B------:R-:W-:Y:S02]  /*1a70*/  F2FP.SATFINITE.E4M3.F32.PACK_AB_MERGE_C R36, R37, R36, RZ ;  /* 0x000000242524723e */ /* 0x000fe400048070ff */
[----:B------:R-:W-:-:S02]  /*1a80*/  F2FP.SATFINITE.E4M3.F32.PACK_AB_MERGE_C R38, R39, R38, RZ ;  /* 0x000000262726723e */ /* 0x000fc400048070ff */
[----:B------:R-:W-:Y:S02]  /*1a90*/  LOP3.LUT R3, R5, 0x10, RZ, 0x3c, !PT ;  /* 0x0000001005037812 */ /* 0x000fe400078e3cff */
[----:B------:R-:W-:-:S13]  /*1aa0*/  ISETP.LT.U32.AND P0, PT, R8, 0x20, P0 ;  /* 0x000000200800780c */ /* 0x000fda0000701070 */
[----:B------:R-:W-:Y:S01]  /*1ab0*/  VOTEU.ANY UP0, P0 ;  /* 0x00000000003f7886 */ /* 0x000fe20000000100 */
[----:B------:R-:W-:Y:S01]  /*1ac0*/  VOTEU.ANY UP1, P0 ;  /* 0x00000000003f7886 */ /* 0x000fe20000020100 */
[----:B------:R-:W1:Y:S02]  /*1ad0*/  @!P2 SYNCS.CCTL.IV [UR16+0x10008] ;  /* 0x01000800ff00a9b1 */ /* 0x000e640008000010 */
[----:B-1----:R-:W-:Y:S06]  /*1ae0*/  BAR.SYNC.DEFER_BLOCKING 0x0 ;  /* 0x0000000000007b1d */ /* 0x002fec0000010000 */
[----:B--2---:R-:W-:Y:S01]  /*1af0*/  @UP0 UMOV UR6, UR28 ;  /* 0x0000001c00060c82 */ /* 0x004fe20008000000 */
[----:B------:R-:W-:Y:S01]  /*1b00*/  @UP0 UMOV UR7, UR29 ;  /* 0x0000001d00070c82 */ /* 0x000fe20008000000 */
[----:B------:R-:W1:Y:S02]  /*1b10*/  @!P2 SYNCS.CCTL.IV [UR16+0x10010] ;  /* 0x01001000ff00a9b1 */ /* 0x000e640008000010 */
[----:B-1----:R-:W-:Y:S06]  /*1b20*/  BAR.SYNC.DEFER_BLOCKING 0x0 ;  /* 0x0000000000007b1d */ /* 0x002fec0000010000 */
[----:B------:R-:W1:Y:S02]  /*1b30*/  @!P2 SYNCS.CCTL.IV [UR16+0x10018] ;  /* 0x01001800ff00a9b1 */ /* 0x000e640008000010 */
[----:B-1----:R-:W-:Y:S04]  /*1b40*/  STS.U16 [R5+UR16], R24 ;  /* 0x0000001805007988 */ /* 0x002fe80008000410 */
[----:B------:R-:W-:Y:S04]  /*1b50*/  STS.U16 [R5+UR16+0x200], R26 ;  /* 0x0002001a05007988 */ /* 0x000fe80008000410 */
[----:B------:R-:W-:Y:S04]  /*1b60*/  STS.U16 [R5+UR16+0x8], R28 ;  /* 0x0000081c05007988 */ /* 0x000fe80008000410 */
[----:B------:R-:W-:Y:S04]  /*1b70*/  STS.U16 [R5+UR16+0x208], R30 ;  /* 0x0002081e05007988 */ /* 0x000fe80008000410 */
[----:B------:R-:W-:Y:S04]  /*1b80*/  STS.U16 [R3+UR16], R32 ;  /* 0x0000002003007988 */ /* 0x000fe80008000410 */
[----:B------:R-:W-:Y:S04]  /*1b90*/  STS.U16 [R3+UR16+0x200], R34 ;  /* 0x0002002203007988 */ /* 0x000fe80008000410 */
[----:B------:R-:W-:Y:S04]  /*1ba0*/  STS.U16 [R3+UR16+0x8], R36 ;  /* 0x0000082403007988 */ /* 0x000fe80008000410 */
[----:B------:R-:W-:Y:S01]  /*1bb0*/  STS.U16 [R3+UR16+0x208], R38 ;  /* 0x0002082603007988 */ /* 0x000fe20008000410 */
[----:B------:R1:W-:Y:S06]  /*1bc0*/  MEMBAR.ALL.CTA ;  /* 0x0000000000007992 */ /* 0x0003ec0000008000 */
[----:B-1----:R-:W1:Y:S02]  /*1bd0*/  FENCE.VIEW.ASYNC.S ;  /* 0x00000000000073c6 */ /* 0x002e640000000000 */
[----:B-1----:R-:W-:Y:S06]  /*1be0*/  BAR.SYNC.DEFER_BLOCKING 0x0 ;  /* 0x0000000000007b1d */ /* 0x002fec0000010000 */
[----:B------:R1:W-:Y:S01]  /*1bf0*/  @UP1 UTMASTG.2D [UR16], [UR6] ;  /* 0x00000010060013b5 */ /* 0x0003e20008008000 */
[----:B------:R0:W-:Y:S01]  /*1c00*/  UTMACMDFLUSH ;  /* 0x00000000000079b7 */ /* 0x0001e20000000000 */
[----:B------:R-:W-:-:S04]  /*1c10*/  DEPBAR.LE SB0, 0x0 ;  /* 0x000080000000791a */ /* 0x000fc80000000000 */
[----:B------:R-:W-:Y:S06]  /*1c20*/  BAR.SYNC.DEFER_BLOCKING 0x0 ;  /* 0x0000000000007b1d */ /* 0x000fec0000010000 */
[----:B-1----:R-:W-:Y:S05]  /*1c30*/  EXIT ;  /* 0x000000000000794d */ /* 0x002fea0003800000 */
.L_x_49:
[----:B------:R-:W1:Y:S02]  /*1c40*/  SYNCS.PHASECHK.TRANS64.TRYWAIT P0, [UR32+0x10000], R2 ;  /* 0x01000002ff0075a7 */ /* 0x000e640008000160 */
[----:B-1----:R-:W-:Y:S05]  /*1c50*/  @!P0 BRA `(.L_x_49) ;  /* 0xfffffffc00f88947 */ /* 0x002fea000383ffff */
[----:B------:R-:W-:Y:S05]  /*1c60*/  BRA `(.L_x_51) ;  /* 0xfffffff800c87947 */ /* 0x000fea000383ffff */
.L_x_52:
[----:B------:R-:W-:-:S00]  /*1c70*/  BRA `(.L_x_52) ;  /* 0xfffffffc00fc7947 */ /* 0x000fc0000383ffff */
[----:B------:R-:W-:-:S00]  /*1c80*/  NOP ;  /* 0x0000000000007918 */ /* 0x000fc00000000000 */
[----:B------:R-:W-:-:S00]  /*1c90*/  NOP ;  /* 0x0000000000007918 */ /* 0x000fc00000000000 */
[----:B------:R-:W-:-:S00]  /*1ca0*/  NOP ;  /* 0x0000000000007918 */ /* 0x000fc00000000000 */
[----:B------:R-:W-:-:S00]  /*1cb0*/  NOP ;  /* 0x0000000000007918 */ /* 0x000fc00000000000 */
[----:B------:R-:W-:-:S00]  /*1cc0*/  NOP ;  /* 0x0000000000007918 */ /* 0x000fc00000000000 */
[----:B------:R-:W-:-:S00]  /*1cd0*/  NOP ;  /* 0x0000000000007918 */ /* 0x000fc00000000000 */
[----:B------:R-:W-:-:S00]  /*1ce0*/  NOP ;  /* 0x0000000000007918 */ /* 0x000fc00000000000 */
[----:B------:R-:W-:-:S00]  /*1cf0*/  NOP ;  /* 0x0000000000007918 */ /* 0x000fc00000000000 */
.L_x_53:


//--------------------- .nv.shared.gluon_wgmma    --------------------------
	.section	.nv.shared.gluon_wgmma,"aw",@nobits
	.sectionflags	@""
	.align	16
	.zero		1024


//--------------------- .nv.shared.reserved.0     --------------------------
	.section	.nv.shared.reserved.0,"aw",@nobits
	.weak		__nv_reservedSMEM_offset_0_alias
	.size		__nv_reservedSMEM_offset_0_alias, 0, 0
	.other		__nv_reservedSMEM_offset_0_alias,@"STO_CUDA_RESERVED_SHARED STV_DEFAULT"
__nv_reservedSMEM_offset_0_alias:
	.zero		0


//--------------------- .nv.constant0.gluon_wgmma --------------------------
	.section	.nv.constant0.gluon_wgmma,"a",@progbits
	.sectionflags	@""
	.align	4
.nv.constant0.gluon_wgmma:
	.zero		608


//--------------------- SYMBOLS --------------------------

	.type		.nv.reservedSmem.offset0,@object
	.size		.nv.reservedSmem.offset0,0x4
